	.target	sm_103a

	.elftype	@"ET_EXEC"


//--------------------- .note.nv.tkinfo           --------------------------
	.section	.note.nv.tkinfo,"",@"SHT_NOTE"
	.sectionflags	@"SHF_NOTE_NV_TKINFO"
	.tkinfo
        /*0018*/ 	.word	0x00000002
        /*0030*/ 	.string	""
        /*0030*/ 	.string	"ptxas"
        /*0030*/ 	.string	"Cuda compilation tools, release 13.0, V13.0.88"
        /*0030*/ 	.string	"Build cuda_13.0.r13.0/compiler.36424714_0"
        /*0030*/ 	.string	"-arch sm_103a -m 64 "



//--------------------- .note.nv.cuinfo           --------------------------
	.section	.note.nv.cuinfo,"",@"SHT_NOTE"
	.sectionflags	@"SHF_NOTE_NV_CUINFO"
        /*0018*/ 	.short	0x0002
        /*001a*/ 	.short	0x0067
        /*001c*/ 	.short	0x0082
	.zero		2


//--------------------- .nv.info                  --------------------------
	.section	.nv.info,"",@"SHT_CUDA_INFO"
	.align	4


	//----- nvinfo : EIATTR_REGCOUNT
	.align		4
        /*0000*/ 	.byte	0x04, 0x2f
        /*0002*/ 	.short	(.L_12 - .L_11)
	.align		4
.L_11:
        /*0004*/ 	.word	index@(_ZN7cutlass13device_kernelIN5flash19enable_sm80_to_sm89INS1_16FlashAttnFwdSm80INS1_25CollectiveMainloopFwdSm80ILi4ELi1ELb0EN4cute5tupleIJNS5_1CILi128EEENS7_ILi112EEENS7_ILi64EEEEEELi64ENS_6half_tEfNS_4arch4Sm80ELb1ELb0ELb0ELb1ELb1ELb1ELb1ELb0EEENS1_21CollectiveEpilogueFwdINS6_IJS8_SA_S9_EEENS6_IJNS7_ILi1EEESI_SI_EEESC_SE_Li128ELb1ELb1ELb0ELb0EEENS1_19SingleTileSchedulerILb1ELb0ELb1ELi128EEEEEEEEEvNT_6ParamsE)
        /*0008*/ 	.word	0x00000004


	//----- nvinfo : EIATTR_FRAME_SIZE
	.align		4
.L_12:
        /*000c*/ 	.byte	0x04, 0x11
        /*000e*/ 	.short	(.L_14 - .L_13)
	.align		4
.L_13:
        /*0010*/ 	.word	index@(_ZN7cutlass13device_kernelIN5flash19enable_sm80_to_sm89INS1_16FlashAttnFwdSm80INS1_25CollectiveMainloopFwdSm80ILi4ELi1ELb0EN4cute5tupleIJNS5_1CILi128EEENS7_ILi112EEENS7_ILi64EEEEEELi64ENS_6half_tEfNS_4arch4Sm80ELb1ELb0ELb0ELb1ELb1ELb1ELb1ELb0EEENS1_21CollectiveEpilogueFwdINS6_IJS8_SA_S9_EEENS6_IJNS7_ILi1EEESI_SI_EEESC_SE_Li128ELb1ELb1ELb0ELb0EEENS1_19SingleTileSchedulerILb1ELb0ELb1ELi128EEEEEEEEEvNT_6ParamsE)
        /*0014*/ 	.word	0x00000000


	//----- nvinfo : EIATTR_REGCOUNT
	.align		4
.L_14:
        /*0018*/ 	.byte	0x04, 0x2f
        /*001a*/ 	.short	(.L_16 - .L_15)
	.align		4
.L_15:
        /*001c*/ 	.word	index@(_ZN7cutlass13device_kernelIN5flash19enable_sm80_to_sm89INS1_16FlashAttnFwdSm80INS1_25CollectiveMainloopFwdSm80ILi4ELi1ELb0EN4cute5tupleIJNS5_1CILi128EEENS7_ILi112EEENS7_ILi64EEEEEELi64ENS_6half_tEfNS_4arch4Sm80ELb1ELb0ELb0ELb1ELb1ELb0ELb1ELb0EEENS1_21CollectiveEpilogueFwdINS6_IJS8_SA_S9_EEENS6_IJNS7_ILi1EEESI_SI_EEESC_SE_Li128ELb1ELb1ELb0ELb0EEENS1_19SingleTileSchedulerILb1ELb0ELb1ELi128EEEEEEEEEvNT_6ParamsE)
        /*0020*/ 	.word	0x00000004


	//----- nvinfo : EIATTR_FRAME_SIZE
	.align		4
.L_16:
        /*0024*/ 	.byte	0x04, 0x11
        /*0026*/ 	.short	(.L_18 - .L_17)
	.align		4
.L_17:
        /*0028*/ 	.word	index@(_ZN7cutlass13device_kernelIN5flash19enable_sm80_to_sm89INS1_16FlashAttnFwdSm80INS1_25CollectiveMainloopFwdSm80ILi4ELi1ELb0EN4cute5tupleIJNS5_1CILi128EEENS7_ILi112EEENS7_ILi64EEEEEELi64ENS_6half_tEfNS_4arch4Sm80ELb1ELb0ELb0ELb1ELb1ELb0ELb1ELb0EEENS1_21CollectiveEpilogueFwdINS6_IJS8_SA_S9_EEENS6_IJNS7_ILi1EEESI_SI_EEESC_SE_Li128ELb1ELb1ELb0ELb0EEENS1_19SingleTileSchedulerILb1ELb0ELb1ELi128EEEEEEEEEvNT_6ParamsE)
        /*002c*/ 	.word	0x00000000


	//----- nvinfo : EIATTR_REGCOUNT
	.align		4
.L_18:
        /*0030*/ 	.byte	0x04, 0x2f
        /*0032*/ 	.short	(.L_20 - .L_19)
	.align		4
.L_19:
        /*0034*/ 	.word	index@(_ZN7cutlass13device_kernelIN5flash19enable_sm80_to_sm89INS1_16FlashAttnFwdSm80INS1_25CollectiveMainloopFwdSm80ILi4ELi1ELb0EN4cute5tupleIJNS5_1CILi128EEENS7_ILi112EEENS7_ILi64EEEEEELi64ENS_6half_tEfNS_4arch4Sm80ELb1ELb0ELb0ELb0ELb1ELb0ELb1ELb0EEENS1_21CollectiveEpilogueFwdINS6_IJS8_SA_S9_EEENS6_IJNS7_ILi1EEESI_SI_EEESC_SE_Li128ELb0ELb1ELb0ELb0EEENS1_30DynamicPersistentTileSchedulerILi128ELi128ELb0ELb1ELb0EEEEEEEEEvNT_6ParamsE)
        /*0038*/ 	.word	0x00000004


	//----- nvinfo : EIATTR_FRAME_SIZE
	.align		4
.L_20:
        /*003c*/ 	.byte	0x04, 0x11
        /*003e*/ 	.short	(.L_22 - .L_21)
	.align		4
.L_21:
        /*0040*/ 	.word	index@(_ZN7cutlass13device_kernelIN5flash19enable_sm80_to_sm89INS1_16FlashAttnFwdSm80INS1_25CollectiveMainloopFwdSm80ILi4ELi1ELb0EN4cute5tupleIJNS5_1CILi128EEENS7_ILi112EEENS7_ILi64EEEEEELi64ENS_6half_tEfNS_4arch4Sm80ELb1ELb0ELb0ELb0ELb1ELb0ELb1ELb0EEENS1_21CollectiveEpilogueFwdINS6_IJS8_SA_S9_EEENS6_IJNS7_ILi1EEESI_SI_EEESC_SE_Li128ELb0ELb1ELb0ELb0EEENS1_30DynamicPersistentTileSchedulerILi128ELi128ELb0ELb1ELb0EEEEEEEEEvNT_6ParamsE)
        /*0044*/ 	.word	0x00000000


	//----- nvinfo : EIATTR_REGCOUNT
	.align		4
.L_22:
        /*0048*/ 	.byte	0x04, 0x2f
        /*004a*/ 	.short	(.L_24 - .L_23)
	.align		4
.L_23:
        /*004c*/ 	.word	index@(_ZN7cutlass13device_kernelIN5flash19enable_sm80_to_sm89INS1_16FlashAttnFwdSm80INS1_25CollectiveMainloopFwdSm80ILi4ELi1ELb0EN4cute5tupleIJNS5_1CILi128EEENS7_ILi96EEENS7_ILi64EEEEEELi64ENS_6half_tEfNS_4arch4Sm80ELb0ELb1ELb0ELb1ELb1ELb1ELb1ELb0EEENS1_21CollectiveEpilogueFwdINS6_IJS8_SA_S9_EEENS6_IJNS7_ILi1EEESI_SI_EEESC_SE_Li128ELb1ELb1ELb0ELb0EEENS1_19SingleTileSchedulerILb1ELb0ELb1ELi128EEEEEEEEEvNT_6ParamsE)
        /*0050*/ 	.word	0x00000004


	//----- nvinfo : EIATTR_FRAME_SIZE
	.align		4
.L_24:
        /*0054*/ 	.byte	0x04, 0x11
        /*0056*/ 	.short	(.L_26 - .L_25)
	.align		4
.L_25:
        /*0058*/ 	.word	index@(_ZN7cutlass13device_kernelIN5flash19enable_sm80_to_sm89INS1_16FlashAttnFwdSm80INS1_25CollectiveMainloopFwdSm80ILi4ELi1ELb0EN4cute5tupleIJNS5_1CILi128EEENS7_ILi96EEENS7_ILi64EEEEEELi64ENS_6half_tEfNS_4arch4Sm80ELb0ELb1ELb0ELb1ELb1ELb1ELb1ELb0EEENS1_21CollectiveEpilogueFwdINS6_IJS8_SA_S9_EEENS6_IJNS7_ILi1EEESI_SI_EEESC_SE_Li128ELb1ELb1ELb0ELb0EEENS1_19SingleTileSchedulerILb1ELb0ELb1ELi128EEEEEEEEEvNT_6ParamsE)
        /*005c*/ 	.word	0x00000000


	//----- nvinfo : EIATTR_REGCOUNT
	.align		4
.L_26:
        /*0060*/ 	.byte	0x04, 0x2f
        /*0062*/ 	.short	(.L_28 - .L_27)
	.align		4
.L_27:
        /*0064*/ 	.word	index@(_ZN7cutlass13device_kernelIN5flash19enable_sm80_to_sm89INS1_16FlashAttnFwdSm80INS1_25CollectiveMainloopFwdSm80ILi4ELi1ELb0EN4cute5tupleIJNS5_1CILi128EEENS7_ILi96EEENS7_ILi64EEEEEELi64ENS_6half_tEfNS_4arch4Sm80ELb0ELb1ELb0ELb1ELb1ELb0ELb1ELb0EEENS1_21CollectiveEpilogueFwdINS6_IJS8_SA_S9_EEENS6_IJNS7_ILi1EEESI_SI_EEESC_SE_Li128ELb1ELb1ELb0ELb0EEENS1_19SingleTileSchedulerILb1ELb0ELb1ELi128EEEEEEEEEvNT_6ParamsE)
        /*0068*/ 	.word	0x00000004


	//----- nvinfo : EIATTR_FRAME_SIZE
	.align		4
.L_28:
        /*006c*/ 	.byte	0x04, 0x11
        /*006e*/ 	.short	(.L_30 - .L_29)
	.align		4
.L_29:
        /*0070*/ 	.word	index@(_ZN7cutlass13device_kernelIN5flash19enable_sm80_to_sm89INS1_16FlashAttnFwdSm80INS1_25CollectiveMainloopFwdSm80ILi4ELi1ELb0EN4cute5tupleIJNS5_1CILi128EEENS7_ILi96EEENS7_ILi64EEEEEELi64ENS_6half_tEfNS_4arch4Sm80ELb0ELb1ELb0ELb1ELb1ELb0ELb1ELb0EEENS1_21CollectiveEpilogueFwdINS6_IJS8_SA_S9_EEENS6_IJNS7_ILi1EEESI_SI_EEESC_SE_Li128ELb1ELb1ELb0ELb0EEENS1_19SingleTileSchedulerILb1ELb0ELb1ELi128EEEEEEEEEvNT_6ParamsE)
        /*0074*/ 	.word	0x00000000


	//----- nvinfo : EIATTR_REGCOUNT
	.align		4
.L_30:
        /*0078*/ 	.byte	0x04, 0x2f
        /*007a*/ 	.short	(.L_32 - .L_31)
	.align		4
.L_31:
        /*007c*/ 	.word	index@(_ZN7cutlass13device_kernelIN5flash19enable_sm80_to_sm89INS1_16FlashAttnFwdSm80INS1_25CollectiveMainloopFwdSm80ILi4ELi1ELb0EN4cute5tupleIJNS5_1CILi128EEENS7_ILi96EEENS7_ILi64EEEEEELi64ENS_6half_tEfNS_4arch4Sm80ELb0ELb1ELb0ELb0ELb1ELb0ELb1ELb0EEENS1_21CollectiveEpilogueFwdINS6_IJS8_SA_S9_EEENS6_IJNS7_ILi1EEESI_SI_EEESC_SE_Li128ELb0ELb1ELb0ELb0EEENS1_19SingleTileSchedulerILb0ELb0ELb1ELi128EEEEEEEEEvNT_6ParamsE)
        /*0080*/ 	.word	0x00000004


	//----- nvinfo : EIATTR_FRAME_SIZE
	.align		4
.L_32:
        /*0084*/ 	.byte	0x04, 0x11
        /*0086*/ 	.short	(.L_34 - .L_33)
	.align		4
.L_33:
        /*0088*/ 	.word	index@(_ZN7cutlass13device_kernelIN5flash19enable_sm80_to_sm89INS1_16FlashAttnFwdSm80INS1_25CollectiveMainloopFwdSm80ILi4ELi1ELb0EN4cute5tupleIJNS5_1CILi128EEENS7_ILi96EEENS7_ILi64EEEEEELi64ENS_6half_tEfNS_4arch4Sm80ELb0ELb1ELb0ELb0ELb1ELb0ELb1ELb0EEENS1_21CollectiveEpilogueFwdINS6_IJS8_SA_S9_EEENS6_IJNS7_ILi1EEESI_SI_EEESC_SE_Li128ELb0ELb1ELb0ELb0EEENS1_19SingleTileSchedulerILb0ELb0ELb1ELi128EEEEEEEEEvNT_6ParamsE)
        /*008c*/ 	.word	0x00000000


	//----- nvinfo : EIATTR_REGCOUNT
	.align		4
.L_34:
        /*0090*/ 	.byte	0x04, 0x2f
        /*0092*/ 	.short	(.L_36 - .L_35)
	.align		4
.L_35:
        /*0094*/ 	.word	index@(_ZN7cutlass13device_kernelIN5flash19enable_sm80_to_sm89INS1_16FlashAttnFwdSm80INS1_25CollectiveMainloopFwdSm80ILi4ELi1ELb0EN4cute5tupleIJNS5_1CILi128EEENS7_ILi112EEENS7_ILi64EEEEEELi64ENS_6half_tEfNS_4arch4Sm80ELb0ELb0ELb0ELb1ELb1ELb1ELb1ELb0EEENS1_21CollectiveEpilogueFwdINS6_IJS8_SA_S9_EEENS6_IJNS7_ILi1EEESI_SI_EEESC_SE_Li128ELb1ELb1ELb0ELb0EEENS1_19SingleTileSchedulerILb1ELb0ELb1ELi128EEEEEEEEEvNT_6ParamsE)
        /*0098*/ 	.word	0x00000004


	//----- nvinfo : EIATTR_FRAME_SIZE
	.align		4
.L_36:
        /*009c*/ 	.byte	0x04, 0x11
        /*009e*/ 	.short	(.L_38 - .L_37)
	.align		4
.L_37:
        /*00a0*/ 	.word	index@(_ZN7cutlass13device_kernelIN5flash19enable_sm80_to_sm89INS1_16FlashAttnFwdSm80INS1_25CollectiveMainloopFwdSm80ILi4ELi1ELb0EN4cute5tupleIJNS5_1CILi128EEENS7_ILi112EEENS7_ILi64EEEEEELi64ENS_6half_tEfNS_4arch4Sm80ELb0ELb0ELb0ELb1ELb1ELb1ELb1ELb0EEENS1_21CollectiveEpilogueFwdINS6_IJS8_SA_S9_EEENS6_IJNS7_ILi1EEESI_SI_EEESC_SE_Li128ELb1ELb1ELb0ELb0EEENS1_19SingleTileSchedulerILb1ELb0ELb1ELi128EEEEEEEEEvNT_6ParamsE)
        /*00a4*/ 	.word	0x00000000


	//----- nvinfo : EIATTR_REGCOUNT
	.align		4
.L_38:
        /*00a8*/ 	.byte	0x04, 0x2f
        /*00aa*/ 	.short	(.L_40 - .L_39)
	.align		4
.L_39:
        /*00ac*/ 	.word	index@(_ZN7cutlass13device_kernelIN5flash19enable_sm80_to_sm89INS1_16FlashAttnFwdSm80INS1_25CollectiveMainloopFwdSm80ILi4ELi1ELb0EN4cute5tupleIJNS5_1CILi128EEENS7_ILi112EEENS7_ILi64EEEEEELi64ENS_6half_tEfNS_4arch4Sm80ELb0ELb0ELb0ELb1ELb1ELb0ELb1ELb0EEENS1_21CollectiveEpilogueFwdINS6_IJS8_SA_S9_EEENS6_IJNS7_ILi1EEESI_SI_EEESC_SE_Li128ELb1ELb1ELb0ELb0EEENS1_19SingleTileSchedulerILb1ELb0ELb1ELi128EEEEEEEEEvNT_6ParamsE)
        /*00b0*/ 	.word	0x00000004


	//----- nvinfo : EIATTR_FRAME_SIZE
	.align		4
.L_40:
        /*00b4*/ 	.byte	0x04, 0x11
        /*00b6*/ 	.short	(.L_42 - .L_41)
	.align		4
.L_41:
        /*00b8*/ 	.word	index@(_ZN7cutlass13device_kernelIN5flash19enable_sm80_to_sm89INS1_16FlashAttnFwdSm80INS1_25CollectiveMainloopFwdSm80ILi4ELi1ELb0EN4cute5tupleIJNS5_1CILi128EEENS7_ILi112EEENS7_ILi64EEEEEELi64ENS_6half_tEfNS_4arch4Sm80ELb0ELb0ELb0ELb1ELb1ELb0ELb1ELb0EEENS1_21CollectiveEpilogueFwdINS6_IJS8_SA_S9_EEENS6_IJNS7_ILi1EEESI_SI_EEESC_SE_Li128ELb1ELb1ELb0ELb0EEENS1_19SingleTileSchedulerILb1ELb0ELb1ELi128EEEEEEEEEvNT_6ParamsE)
        /*00bc*/ 	.word	0x00000000


	//----- nvinfo : EIATTR_REGCOUNT
	.align		4
.L_42:
        /*00c0*/ 	.byte	0x04, 0x2f
        /*00c2*/ 	.short	(.L_44 - .L_43)
	.align		4
.L_43:
        /*00c4*/ 	.word	index@(_ZN7cutlass13device_kernelIN5flash19enable_sm80_to_sm89INS1_16FlashAttnFwdSm80INS1_25CollectiveMainloopFwdSm80ILi4ELi1ELb0EN4cute5tupleIJNS5_1CILi128EEENS7_ILi112EEENS7_ILi64EEEEEELi64ENS_6half_tEfNS_4arch4Sm80ELb0ELb0ELb0ELb0ELb1ELb0ELb1ELb0EEENS1_21CollectiveEpilogueFwdINS6_IJS8_SA_S9_EEENS6_IJNS7_ILi1EEESI_SI_EEESC_SE_Li128ELb0ELb1ELb0ELb0EEENS1_19SingleTileSchedulerILb0ELb0ELb1ELi128EEEEEEEEEvNT_6ParamsE)
        /*00c8*/ 	.word	0x00000004


	//----- nvinfo : EIATTR_FRAME_SIZE
	.align		4
.L_44:
        /*00cc*/ 	.byte	0x04, 0x11
        /*00ce*/ 	.short	(.L_46 - .L_45)
	.align		4
.L_45:
        /*00d0*/ 	.word	index@(_ZN7cutlass13device_kernelIN5flash19enable_sm80_to_sm89INS1_16FlashAttnFwdSm80INS1_25CollectiveMainloopFwdSm80ILi4ELi1ELb0EN4cute5tupleIJNS5_1CILi128EEENS7_ILi112EEENS7_ILi64EEEEEELi64ENS_6half_tEfNS_4arch4Sm80ELb0ELb0ELb0ELb0ELb1ELb0ELb1ELb0EEENS1_21CollectiveEpilogueFwdINS6_IJS8_SA_S9_EEENS6_IJNS7_ILi1EEESI_SI_EEESC_SE_Li128ELb0ELb1ELb0ELb0EEENS1_19SingleTileSchedulerILb0ELb0ELb1ELi128EEEEEEEEEvNT_6ParamsE)
        /*00d4*/ 	.word	0x00000000


	//----- nvinfo : EIATTR_REGCOUNT
	.align		4
.L_46:
        /*00d8*/ 	.byte	0x04, 0x2f
        /*00da*/ 	.short	(.L_48 - .L_47)
	.align		4
.L_47:
        /*00dc*/ 	.word	index@(_ZN7cutlass13device_kernelIN5flash19enable_sm80_to_sm89INS1_16FlashAttnFwdSm80INS1_25CollectiveMainloopFwdSm80ILi4ELi1ELb0EN4cute5tupleIJNS5_1CILi128EEENS7_ILi112EEENS7_ILi64EEEEEELi64ENS_6half_tEfNS_4arch4Sm80ELb1ELb0ELb1ELb1ELb1ELb1ELb1ELb0EEENS1_21CollectiveEpilogueFwdINS6_IJS8_SA_S9_EEENS6_IJNS7_ILi1EEESI_SI_EEESC_SE_Li128ELb1ELb1ELb0ELb0EEENS1_19SingleTileSchedulerILb1ELb0ELb1ELi128EEEEEEEEEvNT_6ParamsE)
        /*00e0*/ 	.word	0x00000004


	//----- nvinfo : EIATTR_FRAME_SIZE
	.align		4
.L_48:
        /*00e4*/ 	.byte	0x04, 0x11
        /*00e6*/ 	.short	(.L_50 - .L_49)
	.align		4
.L_49:
        /*00e8*/ 	.word	index@(_ZN7cutlass13device_kernelIN5flash19enable_sm80_to_sm89INS1_16FlashAttnFwdSm80INS1_25CollectiveMainloopFwdSm80ILi4ELi1ELb0EN4cute5tupleIJNS5_1CILi128EEENS7_ILi112EEENS7_ILi64EEEEEELi64ENS_6half_tEfNS_4arch4Sm80ELb1ELb0ELb1ELb1ELb1ELb1ELb1ELb0EEENS1_21CollectiveEpilogueFwdINS6_IJS8_SA_S9_EEENS6_IJNS7_ILi1EEESI_SI_EEESC_SE_Li128ELb1ELb1ELb0ELb0EEENS1_19SingleTileSchedulerILb1ELb0ELb1ELi128EEEEEEEEEvNT_6ParamsE)
        /*00ec*/ 	.word	0x00000000


	//----- nvinfo : EIATTR_REGCOUNT
	.align		4
.L_50:
        /*00f0*/ 	.byte	0x04, 0x2f
        /*00f2*/ 	.short	(.L_52 - .L_51)
	.align		4
.L_51:
        /*00f4*/ 	.word	index@(_ZN7cutlass13device_kernelIN5flash19enable_sm80_to_sm89INS1_16FlashAttnFwdSm80INS1_25CollectiveMainloopFwdSm80ILi4ELi1ELb0EN4cute5tupleIJNS5_1CILi128EEENS7_ILi112EEENS7_ILi64EEEEEELi64ENS_6half_tEfNS_4arch4Sm80ELb1ELb0ELb1ELb1ELb1ELb0ELb1ELb0EEENS1_21CollectiveEpilogueFwdINS6_IJS8_SA_S9_EEENS6_IJNS7_ILi1EEESI_SI_EEESC_SE_Li128ELb1ELb1ELb0ELb0EEENS1_19SingleTileSchedulerILb1ELb0ELb1ELi128EEEEEEEEEvNT_6ParamsE)
        /*00f8*/ 	.word	0x00000004


	//----- nvinfo : EIATTR_FRAME_SIZE
	.align		4
.L_52:
        /*00fc*/ 	.byte	0x04, 0x11
        /*00fe*/ 	.short	(.L_54 - .L_53)
	.align		4
.L_53:
        /*0100*/ 	.word	index@(_ZN7cutlass13device_kernelIN5flash19enable_sm80_to_sm89INS1_16FlashAttnFwdSm80INS1_25CollectiveMainloopFwdSm80ILi4ELi1ELb0EN4cute5tupleIJNS5_1CILi128EEENS7_ILi112EEENS7_ILi64EEEEEELi64ENS_6half_tEfNS_4arch4Sm80ELb1ELb0ELb1ELb1ELb1ELb0ELb1ELb0EEENS1_21CollectiveEpilogueFwdINS6_IJS8_SA_S9_EEENS6_IJNS7_ILi1EEESI_SI_EEESC_SE_Li128ELb1ELb1ELb0ELb0EEENS1_19SingleTileSchedulerILb1ELb0ELb1ELi128EEEEEEEEEvNT_6ParamsE)
        /*0104*/ 	.word	0x00000000


	//----- nvinfo : EIATTR_REGCOUNT
	.align		4
.L_54:
        /*0108*/ 	.byte	0x04, 0x2f
        /*010a*/ 	.short	(.L_56 - .L_55)
	.align		4
.L_55:
        /*010c*/ 	.word	index@(_ZN7cutlass13device_kernelIN5flash19enable_sm80_to_sm89INS1_16FlashAttnFwdSm80INS1_25CollectiveMainloopFwdSm80ILi4ELi1ELb0EN4cute5tupleIJNS5_1CILi128EEENS7_ILi112EEENS7_ILi64EEEEEELi64ENS_6half_tEfNS_4arch4Sm80ELb1ELb0ELb1ELb0ELb1ELb0ELb1ELb0EEENS1_21CollectiveEpilogueFwdINS6_IJS8_SA_S9_EEENS6_IJNS7_ILi1EEESI_SI_EEESC_SE_Li128ELb0ELb1ELb0ELb0EEENS1_30DynamicPersistentTileSchedulerILi128ELi128ELb0ELb1ELb0EEEEEEEEEvNT_6ParamsE)
        /*0110*/ 	.word	0x00000004


	//----- nvinfo : EIATTR_FRAME_SIZE
	.align		4
.L_56:
        /*0114*/ 	.byte	0x04, 0x11
        /*0116*/ 	.short	(.L_58 - .L_57)
	.align		4
.L_57:
        /*0118*/ 	.word	index@(_ZN7cutlass13device_kernelIN5flash19enable_sm80_to_sm89INS1_16FlashAttnFwdSm80INS1_25CollectiveMainloopFwdSm80ILi4ELi1ELb0EN4cute5tupleIJNS5_1CILi128EEENS7_ILi112EEENS7_ILi64EEEEEELi64ENS_6half_tEfNS_4arch4Sm80ELb1ELb0ELb1ELb0ELb1ELb0ELb1ELb0EEENS1_21CollectiveEpilogueFwdINS6_IJS8_SA_S9_EEENS6_IJNS7_ILi1EEESI_SI_EEESC_SE_Li128ELb0ELb1ELb0ELb0EEENS1_30DynamicPersistentTileSchedulerILi128ELi128ELb0ELb1ELb0EEEEEEEEEvNT_6ParamsE)
        /*011c*/ 	.word	0x00000000


	//----- nvinfo : EIATTR_REGCOUNT
	.align		4
.L_58:
        /*0120*/ 	.byte	0x04, 0x2f
        /*0122*/ 	.short	(.L_60 - .L_59)
	.align		4
.L_59:
        /*0124*/ 	.word	index@(_ZN7cutlass13device_kernelIN5flash19enable_sm80_to_sm89INS1_16FlashAttnFwdSm80INS1_25CollectiveMainloopFwdSm80ILi4ELi1ELb0EN4cute5tupleIJNS5_1CILi128EEENS7_ILi96EEENS7_ILi64EEEEEELi64ENS_6half_tEfNS_4arch4Sm80ELb0ELb1ELb1ELb1ELb1ELb1ELb1ELb0EEENS1_21CollectiveEpilogueFwdINS6_IJS8_SA_S9_EEENS6_IJNS7_ILi1EEESI_SI_EEESC_SE_Li128ELb1ELb1ELb0ELb0EEENS1_19SingleTileSchedulerILb1ELb0ELb1ELi128EEEEEEEEEvNT_6ParamsE)
        /*0128*/ 	.word	0x00000004


	//----- nvinfo : EIATTR_FRAME_SIZE
	.align		4
.L_60:
        /*012c*/ 	.byte	0x04, 0x11
        /*012e*/ 	.short	(.L_62 - .L_61)
	.align		4
.L_61:
        /*0130*/ 	.word	index@(_ZN7cutlass13device_kernelIN5flash19enable_sm80_to_sm89INS1_16FlashAttnFwdSm80INS1_25CollectiveMainloopFwdSm80ILi4ELi1ELb0EN4cute5tupleIJNS5_1CILi128EEENS7_ILi96EEENS7_ILi64EEEEEELi64ENS_6half_tEfNS_4arch4Sm80ELb0ELb1ELb1ELb1ELb1ELb1ELb1ELb0EEENS1_21CollectiveEpilogueFwdINS6_IJS8_SA_S9_EEENS6_IJNS7_ILi1EEESI_SI_EEESC_SE_Li128ELb1ELb1ELb0ELb0EEENS1_19SingleTileSchedulerILb1ELb0ELb1ELi128EEEEEEEEEvNT_6ParamsE)
        /*0134*/ 	.word	0x00000000


	//----- nvinfo : EIATTR_REGCOUNT
	.align		4
.L_62:
        /*0138*/ 	.byte	0x04, 0x2f
        /*013a*/ 	.short	(.L_64 - .L_63)
	.align		4
.L_63:
        /*013c*/ 	.word	index@(_ZN7cutlass13device_kernelIN5flash19enable_sm80_to_sm89INS1_16FlashAttnFwdSm80INS1_25CollectiveMainloopFwdSm80ILi4ELi1ELb0EN4cute5tupleIJNS5_1CILi128EEENS7_ILi96EEENS7_ILi64EEEEEELi64ENS_6half_tEfNS_4arch4Sm80ELb0ELb1ELb1ELb1ELb1ELb0ELb1ELb0EEENS1_21CollectiveEpilogueFwdINS6_IJS8_SA_S9_EEENS6_IJNS7_ILi1EEESI_SI_EEESC_SE_Li128ELb1ELb1ELb0ELb0EEENS1_19SingleTileSchedulerILb1ELb0ELb1ELi128EEEEEEEEEvNT_6ParamsE)
        /*0140*/ 	.word	0x00000004


	//----- nvinfo : EIATTR_FRAME_SIZE
	.align		4
.L_64:
        /*0144*/ 	.byte	0x04, 0x11
        /*0146*/ 	.short	(.L_66 - .L_65)
	.align		4
.L_65:
        /*0148*/ 	.word	index@(_ZN7cutlass13device_kernelIN5flash19enable_sm80_to_sm89INS1_16FlashAttnFwdSm80INS1_25CollectiveMainloopFwdSm80ILi4ELi1ELb0EN4cute5tupleIJNS5_1CILi128EEENS7_ILi96EEENS7_ILi64EEEEEELi64ENS_6half_tEfNS_4arch4Sm80ELb0ELb1ELb1ELb1ELb1ELb0ELb1ELb0EEENS1_21CollectiveEpilogueFwdINS6_IJS8_SA_S9_EEENS6_IJNS7_ILi1EEESI_SI_EEESC_SE_Li128ELb1ELb1ELb0ELb0EEENS1_19SingleTileSchedulerILb1ELb0ELb1ELi128EEEEEEEEEvNT_6ParamsE)
        /*014c*/ 	.word	0x00000000


	//----- nvinfo : EIATTR_REGCOUNT
	.align		4
.L_66:
        /*0150*/ 	.byte	0x04, 0x2f
        /*0152*/ 	.short	(.L_68 - .L_67)
	.align		4
.L_67:
        /*0154*/ 	.word	index@(_ZN7cutlass13device_kernelIN5flash19enable_sm80_to_sm89INS1_16FlashAttnFwdSm80INS1_25CollectiveMainloopFwdSm80ILi4ELi1ELb0EN4cute5tupleIJNS5_1CILi128EEENS7_ILi96EEENS7_ILi64EEEEEELi64ENS_6half_tEfNS_4arch4Sm80ELb0ELb1ELb1ELb0ELb1ELb0ELb1ELb0EEENS1_21CollectiveEpilogueFwdINS6_IJS8_SA_S9_EEENS6_IJNS7_ILi1EEESI_SI_EEESC_SE_Li128ELb0ELb1ELb0ELb0EEENS1_19SingleTileSchedulerILb0ELb0ELb1ELi128EEEEEEEEEvNT_6ParamsE)
        /*0158*/ 	.word	0x00000004


	//----- nvinfo : EIATTR_FRAME_SIZE
	.align		4
.L_68:
        /*015c*/ 	.byte	0x04, 0x11
        /*015e*/ 	.short	(.L_70 - .L_69)
	.align		4
.L_69:
        /*0160*/ 	.word	index@(_ZN7cutlass13device_kernelIN5flash19enable_sm80_to_sm89INS1_16FlashAttnFwdSm80INS1_25CollectiveMainloopFwdSm80ILi4ELi1ELb0EN4cute5tupleIJNS5_1CILi128EEENS7_ILi96EEENS7_ILi64EEEEEELi64ENS_6half_tEfNS_4arch4Sm80ELb0ELb1ELb1ELb0ELb1ELb0ELb1ELb0EEENS1_21CollectiveEpilogueFwdINS6_IJS8_SA_S9_EEENS6_IJNS7_ILi1EEESI_SI_EEESC_SE_Li128ELb0ELb1ELb0ELb0EEENS1_19SingleTileSchedulerILb0ELb0ELb1ELi128EEEEEEEEEvNT_6ParamsE)
        /*0164*/ 	.word	0x00000000


	//----- nvinfo : EIATTR_REGCOUNT
	.align		4
.L_70:
        /*0168*/ 	.byte	0x04, 0x2f
        /*016a*/ 	.short	(.L_72 - .L_71)
	.align		4
.L_71:
        /*016c*/ 	.word	index@(_ZN7cutlass13device_kernelIN5flash19enable_sm80_to_sm89INS1_16FlashAttnFwdSm80INS1_25CollectiveMainloopFwdSm80ILi4ELi1ELb0EN4cute5tupleIJNS5_1CILi128EEENS7_ILi112EEENS7_ILi64EEEEEELi64ENS_6half_tEfNS_4arch4Sm80ELb0ELb0ELb1ELb1ELb1ELb1ELb1ELb0EEENS1_21CollectiveEpilogueFwdINS6_IJS8_SA_S9_EEENS6_IJNS7_ILi1EEESI_SI_EEESC_SE_Li128ELb1ELb1ELb0ELb0EEENS1_19SingleTileSchedulerILb1ELb0ELb1ELi128EEEEEEEEEvNT_6ParamsE)
        /*0170*/ 	.word	0x00000004


	//----- nvinfo : EIATTR_FRAME_SIZE
	.align		4
.L_72:
        /*0174*/ 	.byte	0x04, 0x11
        /*0176*/ 	.short	(.L_74 - .L_73)
	.align		4
.L_73:
        /*0178*/ 	.word	index@(_ZN7cutlass13device_kernelIN5flash19enable_sm80_to_sm89INS1_16FlashAttnFwdSm80INS1_25CollectiveMainloopFwdSm80ILi4ELi1ELb0EN4cute5tupleIJNS5_1CILi128EEENS7_ILi112EEENS7_ILi64EEEEEELi64ENS_6half_tEfNS_4arch4Sm80ELb0ELb0ELb1ELb1ELb1ELb1ELb1ELb0EEENS1_21CollectiveEpilogueFwdINS6_IJS8_SA_S9_EEENS6_IJNS7_ILi1EEESI_SI_EEESC_SE_Li128ELb1ELb1ELb0ELb0EEENS1_19SingleTileSchedulerILb1ELb0ELb1ELi128EEEEEEEEEvNT_6ParamsE)
        /*017c*/ 	.word	0x00000000


	//----- nvinfo : EIATTR_REGCOUNT
	.align		4
.L_74:
        /*0180*/ 	.byte	0x04, 0x2f
        /*0182*/ 	.short	(.L_76 - .L_75)
	.align		4
.L_75:
        /*0184*/ 	.word	index@(_ZN7cutlass13device_kernelIN5flash19enable_sm80_to_sm89INS1_16FlashAttnFwdSm80INS1_25CollectiveMainloopFwdSm80ILi4ELi1ELb0EN4cute5tupleIJNS5_1CILi128EEENS7_ILi112EEENS7_ILi64EEEEEELi64ENS_6half_tEfNS_4arch4Sm80ELb0ELb0ELb1ELb1ELb1ELb0ELb1ELb0EEENS1_21CollectiveEpilogueFwdINS6_IJS8_SA_S9_EEENS6_IJNS7_ILi1EEESI_SI_EEESC_SE_Li128ELb1ELb1ELb0ELb0EEENS1_19SingleTileSchedulerILb1ELb0ELb1ELi128EEEEEEEEEvNT_6ParamsE)
        /*0188*/ 	.word	0x00000004


	//----- nvinfo : EIATTR_FRAME_SIZE
	.align		4
.L_76:
        /*018c*/ 	.byte	0x04, 0x11
        /*018e*/ 	.short	(.L_78 - .L_77)
	.align		4
.L_77:
        /*0190*/ 	.word	index@(_ZN7cutlass13device_kernelIN5flash19enable_sm80_to_sm89INS1_16FlashAttnFwdSm80INS1_25CollectiveMainloopFwdSm80ILi4ELi1ELb0EN4cute5tupleIJNS5_1CILi128EEENS7_ILi112EEENS7_ILi64EEEEEELi64ENS_6half_tEfNS_4arch4Sm80ELb0ELb0ELb1ELb1ELb1ELb0ELb1ELb0EEENS1_21CollectiveEpilogueFwdINS6_IJS8_SA_S9_EEENS6_IJNS7_ILi1EEESI_SI_EEESC_SE_Li128ELb1ELb1ELb0ELb0EEENS1_19SingleTileSchedulerILb1ELb0ELb1ELi128EEEEEEEEEvNT_6ParamsE)
        /*0194*/ 	.word	0x00000000


	//----- nvinfo : EIATTR_REGCOUNT
	.align		4
.L_78:
        /*0198*/ 	.byte	0x04, 0x2f
        /*019a*/ 	.short	(.L_80 - .L_79)
	.align		4
.L_79:
        /*019c*/ 	.word	index@(_ZN7cutlass13device_kernelIN5flash19enable_sm80_to_sm89INS1_16FlashAttnFwdSm80INS1_25CollectiveMainloopFwdSm80ILi4ELi1ELb0EN4cute5tupleIJNS5_1CILi128EEENS7_ILi112EEENS7_ILi64EEEEEELi64ENS_6half_tEfNS_4arch4Sm80ELb0ELb0ELb1ELb0ELb1ELb0ELb1ELb0EEENS1_21CollectiveEpilogueFwdINS6_IJS8_SA_S9_EEENS6_IJNS7_ILi1EEESI_SI_EEESC_SE_Li128ELb0ELb1ELb0ELb0EEENS1_19SingleTileSchedulerILb0ELb0ELb1ELi128EEEEEEEEEvNT_6ParamsE)
        /*01a0*/ 	.word	0x00000004


	//----- nvinfo : EIATTR_FRAME_SIZE
	.align		4
.L_80:
        /*01a4*/ 	.byte	0x04, 0x11
        /*01a6*/ 	.short	(.L_82 - .L_81)
	.align		4
.L_81:
        /*01a8*/ 	.word	index@(_ZN7cutlass13device_kernelIN5flash19enable_sm80_to_sm89INS1_16FlashAttnFwdSm80INS1_25CollectiveMainloopFwdSm80ILi4ELi1ELb0EN4cute5tupleIJNS5_1CILi128EEENS7_ILi112EEENS7_ILi64EEEEEELi64ENS_6half_tEfNS_4arch4Sm80ELb0ELb0ELb1ELb0ELb1ELb0ELb1ELb0EEENS1_21CollectiveEpilogueFwdINS6_IJS8_SA_S9_EEENS6_IJNS7_ILi1EEESI_SI_EEESC_SE_Li128ELb0ELb1ELb0ELb0EEENS1_19SingleTileSchedulerILb0ELb0ELb1ELi128EEEEEEEEEvNT_6ParamsE)
        /*01ac*/ 	.word	0x00000000


	//----- nvinfo : EIATTR_MIN_STACK_SIZE
	.align		4
.L_82:
        /*01b0*/ 	.byte	0x04, 0x12
        /*01b2*/ 	.short	(.L_84 - .L_83)
	.align		4
.L_83:
        /*01b4*/ 	.word	index@(_ZN7cutlass13device_kernelIN5flash19enable_sm80_to_sm89INS1_16FlashAttnFwdSm80INS1_25CollectiveMainloopFwdSm80ILi4ELi1ELb0EN4cute5tupleIJNS5_1CILi128EEENS7_ILi112EEENS7_ILi64EEEEEELi64ENS_6half_tEfNS_4arch4Sm80ELb0ELb0ELb1ELb0ELb1ELb0ELb1ELb0EEENS1_21CollectiveEpilogueFwdINS6_IJS8_SA_S9_EEENS6_IJNS7_ILi1EEESI_SI_EEESC_SE_Li128ELb0ELb1ELb0ELb0EEENS1_19SingleTileSchedulerILb0ELb0ELb1ELi128EEEEEEEEEvNT_6ParamsE)
        /*01b8*/ 	.word	0x00000000


	//----- nvinfo : EIATTR_MIN_STACK_SIZE
	.align		4
.L_84:
        /*01bc*/ 	.byte	0x04, 0x12
        /*01be*/ 	.short	(.L_86 - .L_85)
	.align		4
.L_85:
        /*01c0*/ 	.word	index@(_ZN7cutlass13device_kernelIN5flash19enable_sm80_to_sm89INS1_16FlashAttnFwdSm80INS1_25CollectiveMainloopFwdSm80ILi4ELi1ELb0EN4cute5tupleIJNS5_1CILi128EEENS7_ILi112EEENS7_ILi64EEEEEELi64ENS_6half_tEfNS_4arch4Sm80ELb0ELb0ELb1ELb1ELb1ELb0ELb1ELb0EEENS1_21CollectiveEpilogueFwdINS6_IJS8_SA_S9_EEENS6_IJNS7_ILi1EEESI_SI_EEESC_SE_Li128ELb1ELb1ELb0ELb0EEENS1_19SingleTileSchedulerILb1ELb0ELb1ELi128EEEEEEEEEvNT_6ParamsE)
        /*01c4*/ 	.word	0x00000000


	//----- nvinfo : EIATTR_MIN_STACK_SIZE
	.align		4
.L_86:
        /*01c8*/ 	.byte	0x04, 0x12
        /*01ca*/ 	.short	(.L_88 - .L_87)
	.align		4
.L_87:
        /*01cc*/ 	.word	index@(_ZN7cutlass13device_kernelIN5flash19enable_sm80_to_sm89INS1_16FlashAttnFwdSm80INS1_25CollectiveMainloopFwdSm80ILi4ELi1ELb0EN4cute5tupleIJNS5_1CILi128EEENS7_ILi112EEENS7_ILi64EEEEEELi64ENS_6half_tEfNS_4arch4Sm80ELb0ELb0ELb1ELb1ELb1ELb1ELb1ELb0EEENS1_21CollectiveEpilogueFwdINS6_IJS8_SA_S9_EEENS6_IJNS7_ILi1EEESI_SI_EEESC_SE_Li128ELb1ELb1ELb0ELb0EEENS1_19SingleTileSchedulerILb1ELb0ELb1ELi128EEEEEEEEEvNT_6ParamsE)
        /*01d0*/ 	.word	0x00000000


	//----- nvinfo : EIATTR_MIN_STACK_SIZE
	.align		4
.L_88:
        /*01d4*/ 	.byte	0x04, 0x12
        /*01d6*/ 	.short	(.L_90 - .L_89)
	.align		4
.L_89:
        /*01d8*/ 	.word	index@(_ZN7cutlass13device_kernelIN5flash19enable_sm80_to_sm89INS1_16FlashAttnFwdSm80INS1_25CollectiveMainloopFwdSm80ILi4ELi1ELb0EN4cute5tupleIJNS5_1CILi128EEENS7_ILi96EEENS7_ILi64EEEEEELi64ENS_6half_tEfNS_4arch4Sm80ELb0ELb1ELb1ELb0ELb1ELb0ELb1ELb0EEENS1_21CollectiveEpilogueFwdINS6_IJS8_SA_S9_EEENS6_IJNS7_ILi1EEESI_SI_EEESC_SE_Li128ELb0ELb1ELb0ELb0EEENS1_19SingleTileSchedulerILb0ELb0ELb1ELi128EEEEEEEEEvNT_6ParamsE)
        /*01dc*/ 	.word	0x00000000


	//----- nvinfo : EIATTR_MIN_STACK_SIZE
	.align		4
.L_90:
        /*01e0*/ 	.byte	0x04, 0x12
        /*01e2*/ 	.short	(.L_92 - .L_91)
	.align		4
.L_91:
        /*01e4*/ 	.word	index@(_ZN7cutlass13device_kernelIN5flash19enable_sm80_to_sm89INS1_16FlashAttnFwdSm80INS1_25CollectiveMainloopFwdSm80ILi4ELi1ELb0EN4cute5tupleIJNS5_1CILi128EEENS7_ILi96EEENS7_ILi64EEEEEELi64ENS_6half_tEfNS_4arch4Sm80ELb0ELb1ELb1ELb1ELb1ELb0ELb1ELb0EEENS1_21CollectiveEpilogueFwdINS6_IJS8_SA_S9_EEENS6_IJNS7_ILi1EEESI_SI_EEESC_SE_Li128ELb1ELb1ELb0ELb0EEENS1_19SingleTileSchedulerILb1ELb0ELb1ELi128EEEEEEEEEvNT_6ParamsE)
        /*01e8*/ 	.word	0x00000000


	//----- nvinfo : EIATTR_MIN_STACK_SIZE
	.align		4
.L_92:
        /*01ec*/ 	.byte	0x04, 0x12
        /*01ee*/ 	.short	(.L_94 - .L_93)
	.align		4
.L_93:
        /*01f0*/ 	.word	index@(_ZN7cutlass13device_kernelIN5flash19enable_sm80_to_sm89INS1_16FlashAttnFwdSm80INS1_25CollectiveMainloopFwdSm80ILi4ELi1ELb0EN4cute5tupleIJNS5_1CILi128EEENS7_ILi96EEENS7_ILi64EEEEEELi64ENS_6half_tEfNS_4arch4Sm80ELb0ELb1ELb1ELb1ELb1ELb1ELb1ELb0EEENS1_21CollectiveEpilogueFwdINS6_IJS8_SA_S9_EEENS6_IJNS7_ILi1EEESI_SI_EEESC_SE_Li128ELb1ELb1ELb0ELb0EEENS1_19SingleTileSchedulerILb1ELb0ELb1ELi128EEEEEEEEEvNT_6ParamsE)
        /*01f4*/ 	.word	0x00000000


	//----- nvinfo : EIATTR_MIN_STACK_SIZE
	.align		4
.L_94:
        /*01f8*/ 	.byte	0x04, 0x12
        /*01fa*/ 	.short	(.L_96 - .L_95)
	.align		4
.L_95:
        /*01fc*/ 	.word	index@(_ZN7cutlass13device_kernelIN5flash19enable_sm80_to_sm89INS1_16FlashAttnFwdSm80INS1_25CollectiveMainloopFwdSm80ILi4ELi1ELb0EN4cute5tupleIJNS5_1CILi128EEENS7_ILi112EEENS7_ILi64EEEEEELi64ENS_6half_tEfNS_4arch4Sm80ELb1ELb0ELb1ELb0ELb1ELb0ELb1ELb0EEENS1_21CollectiveEpilogueFwdINS6_IJS8_SA_S9_EEENS6_IJNS7_ILi1EEESI_SI_EEESC_SE_Li128ELb0ELb1ELb0ELb0EEENS1_30DynamicPersistentTileSchedulerILi128ELi128ELb0ELb1ELb0EEEEEEEEEvNT_6ParamsE)
        /*0200*/ 	.word	0x00000000


	//----- nvinfo : EIATTR_MIN_STACK_SIZE
	.align		4
.L_96:
        /*0204*/ 	.byte	0x04, 0x12
        /*0206*/ 	.short	(.L_98 - .L_97)
	.align		4
.L_97:
        /*0208*/ 	.word	index@(_ZN7cutlass13device_kernelIN5flash19enable_sm80_to_sm89INS1_16FlashAttnFwdSm80INS1_25CollectiveMainloopFwdSm80ILi4ELi1ELb0EN4cute5tupleIJNS5_1CILi128EEENS7_ILi112EEENS7_ILi64EEEEEELi64ENS_6half_tEfNS_4arch4Sm80ELb1ELb0ELb1ELb1ELb1ELb0ELb1ELb0EEENS1_21CollectiveEpilogueFwdINS6_IJS8_SA_S9_EEENS6_IJNS7_ILi1EEESI_SI_EEESC_SE_Li128ELb1ELb1ELb0ELb0EEENS1_19SingleTileSchedulerILb1ELb0ELb1ELi128EEEEEEEEEvNT_6ParamsE)
        /*020c*/ 	.word	0x00000000


	//----- nvinfo : EIATTR_MIN_STACK_SIZE
	.align		4
.L_98:
        /*0210*/ 	.byte	0x04, 0x12
        /*0212*/ 	.short	(.L_100 - .L_99)
	.align		4
.L_99:
        /*0214*/ 	.word	index@(_ZN7cutlass13device_kernelIN5flash19enable_sm80_to_sm89INS1_16FlashAttnFwdSm80INS1_25CollectiveMainloopFwdSm80ILi4ELi1ELb0EN4cute5tupleIJNS5_1CILi128EEENS7_ILi112EEENS7_ILi64EEEEEELi64ENS_6half_tEfNS_4arch4Sm80ELb1ELb0ELb1ELb1ELb1ELb1ELb1ELb0EEENS1_21CollectiveEpilogueFwdINS6_IJS8_SA_S9_EEENS6_IJNS7_ILi1EEESI_SI_EEESC_SE_Li128ELb1ELb1ELb0ELb0EEENS1_19SingleTileSchedulerILb1ELb0ELb1ELi128EEEEEEEEEvNT_6ParamsE)
        /*0218*/ 	.word	0x00000000


	//----- nvinfo : EIATTR_MIN_STACK_SIZE
	.align		4
.L_100:
        /*021c*/ 	.byte	0x04, 0x12
        /*021e*/ 	.short	(.L_102 - .L_101)
	.align		4
.L_101:
        /*0220*/ 	.word	index@(_ZN7cutlass13device_kernelIN5flash19enable_sm80_to_sm89INS1_16FlashAttnFwdSm80INS1_25CollectiveMainloopFwdSm80ILi4ELi1ELb0EN4cute5tupleIJNS5_1CILi128EEENS7_ILi112EEENS7_ILi64EEEEEELi64ENS_6half_tEfNS_4arch4Sm80ELb0ELb0ELb0ELb0ELb1ELb0ELb1ELb0EEENS1_21CollectiveEpilogueFwdINS6_IJS8_SA_S9_EEENS6_IJNS7_ILi1EEESI_SI_EEESC_SE_Li128ELb0ELb1ELb0ELb0EEENS1_19SingleTileSchedulerILb0ELb0ELb1ELi128EEEEEEEEEvNT_6ParamsE)
        /*0224*/ 	.word	0x00000000


	//----- nvinfo : EIATTR_MIN_STACK_SIZE
	.align		4
.L_102:
        /*0228*/ 	.byte	0x04, 0x12
        /*022a*/ 	.short	(.L_104 - .L_103)
	.align		4
.L_103:
        /*022c*/ 	.word	index@(_ZN7cutlass13device_kernelIN5flash19enable_sm80_to_sm89INS1_16FlashAttnFwdSm80INS1_25CollectiveMainloopFwdSm80ILi4ELi1ELb0EN4cute5tupleIJNS5_1CILi128EEENS7_ILi112EEENS7_ILi64EEEEEELi64ENS_6half_tEfNS_4arch4Sm80ELb0ELb0ELb0ELb1ELb1ELb0ELb1ELb0EEENS1_21CollectiveEpilogueFwdINS6_IJS8_SA_S9_EEENS6_IJNS7_ILi1EEESI_SI_EEESC_SE_Li128ELb1ELb1ELb0ELb0EEENS1_19SingleTileSchedulerILb1ELb0ELb1ELi128EEEEEEEEEvNT_6ParamsE)
        /*0230*/ 	.word	0x00000000


	//----- nvinfo : EIATTR_MIN_STACK_SIZE
	.align		4
.L_104:
        /*0234*/ 	.byte	0x04, 0x12
        /*0236*/ 	.short	(.L_106 - .L_105)
	.align		4
.L_105:
        /*0238*/ 	.word	index@(_ZN7cutlass13device_kernelIN5flash19enable_sm80_to_sm89INS1_16FlashAttnFwdSm80INS1_25CollectiveMainloopFwdSm80ILi4ELi1ELb0EN4cute5tupleIJNS5_1CILi128EEENS7_ILi112EEENS7_ILi64EEEEEELi64ENS_6half_tEfNS_4arch4Sm80ELb0ELb0ELb0ELb1ELb1ELb1ELb1ELb0EEENS1_21CollectiveEpilogueFwdINS6_IJS8_SA_S9_EEENS6_IJNS7_ILi1EEESI_SI_EEESC_SE_Li128ELb1ELb1ELb0ELb0EEENS1_19SingleTileSchedulerILb1ELb0ELb1ELi128EEEEEEEEEvNT_6ParamsE)
        /*023c*/ 	.word	0x00000000


	//----- nvinfo : EIATTR_MIN_STACK_SIZE
	.align		4
.L_106:
        /*0240*/ 	.byte	0x04, 0x12
        /*0242*/ 	.short	(.L_108 - .L_107)
	.align		4
.L_107:
        /*0244*/ 	.word	index@(_ZN7cutlass13device_kernelIN5flash19enable_sm80_to_sm89INS1_16FlashAttnFwdSm80INS1_25CollectiveMainloopFwdSm80ILi4ELi1ELb0EN4cute5tupleIJNS5_1CILi128EEENS7_ILi96EEENS7_ILi64EEEEEELi64ENS_6half_tEfNS_4arch4Sm80ELb0ELb1ELb0ELb0ELb1ELb0ELb1ELb0EEENS1_21CollectiveEpilogueFwdINS6_IJS8_SA_S9_EEENS6_IJNS7_ILi1EEESI_SI_EEESC_SE_Li128ELb0ELb1ELb0ELb0EEENS1_19SingleTileSchedulerILb0ELb0ELb1ELi128EEEEEEEEEvNT_6ParamsE)
        /*0248*/ 	.word	0x00000000


	//----- nvinfo : EIATTR_MIN_STACK_SIZE
	.align		4
.L_108:
        /*024c*/ 	.byte	0x04, 0x12
        /*024e*/ 	.short	(.L_110 - .L_109)
	.align		4
.L_109:
        /*0250*/ 	.word	index@(_ZN7cutlass13device_kernelIN5flash19enable_sm80_to_sm89INS1_16FlashAttnFwdSm80INS1_25CollectiveMainloopFwdSm80ILi4ELi1ELb0EN4cute5tupleIJNS5_1CILi128EEENS7_ILi96EEENS7_ILi64EEEEEELi64ENS_6half_tEfNS_4arch4Sm80ELb0ELb1ELb0ELb1ELb1ELb0ELb1ELb0EEENS1_21CollectiveEpilogueFwdINS6_IJS8_SA_S9_EEENS6_IJNS7_ILi1EEESI_SI_EEESC_SE_Li128ELb1ELb1ELb0ELb0EEENS1_19SingleTileSchedulerILb1ELb0ELb1ELi128EEEEEEEEEvNT_6ParamsE)
        /*0254*/ 	.word	0x00000000


	//----- nvinfo : EIATTR_MIN_STACK_SIZE
	.align		4
.L_110:
        /*0258*/ 	.byte	0x04, 0x12
        /*025a*/ 	.short	(.L_112 - .L_111)
	.align		4
.L_111:
        /*025c*/ 	.word	index@(_ZN7cutlass13device_kernelIN5flash19enable_sm80_to_sm89INS1_16FlashAttnFwdSm80INS1_25CollectiveMainloopFwdSm80ILi4ELi1ELb0EN4cute5tupleIJNS5_1CILi128EEENS7_ILi96EEENS7_ILi64EEEEEELi64ENS_6half_tEfNS_4arch4Sm80ELb0ELb1ELb0ELb1ELb1ELb1ELb1ELb0EEENS1_21CollectiveEpilogueFwdINS6_IJS8_SA_S9_EEENS6_IJNS7_ILi1EEESI_SI_EEESC_SE_Li128ELb1ELb1ELb0ELb0EEENS1_19SingleTileSchedulerILb1ELb0ELb1ELi128EEEEEEEEEvNT_6ParamsE)
        /*0260*/ 	.word	0x00000000


	//----- nvinfo : EIATTR_MIN_STACK_SIZE
	.align		4
.L_112:
        /*0264*/ 	.byte	0x04, 0x12
        /*0266*/ 	.short	(.L_114 - .L_113)
	.align		4
.L_113:
        /*0268*/ 	.word	index@(_ZN7cutlass13device_kernelIN5flash19enable_sm80_to_sm89INS1_16FlashAttnFwdSm80INS1_25CollectiveMainloopFwdSm80ILi4ELi1ELb0EN4cute5tupleIJNS5_1CILi128EEENS7_ILi112EEENS7_ILi64EEEEEELi64ENS_6half_tEfNS_4arch4Sm80ELb1ELb0ELb0ELb0ELb1ELb0ELb1ELb0EEENS1_21CollectiveEpilogueFwdINS6_IJS8_SA_S9_EEENS6_IJNS7_ILi1EEESI_SI_EEESC_SE_Li128ELb0ELb1ELb0ELb0EEENS1_30DynamicPersistentTileSchedulerILi128ELi128ELb0ELb1ELb0EEEEEEEEEvNT_6ParamsE)
        /*026c*/ 	.word	0x00000000


	//----- nvinfo : EIATTR_MIN_STACK_SIZE
	.align		4
.L_114:
        /*0270*/ 	.byte	0x04, 0x12
        /*0272*/ 	.short	(.L_116 - .L_115)
	.align		4
.L_115:
        /*0274*/ 	.word	index@(_ZN7cutlass13device_kernelIN5flash19enable_sm80_to_sm89INS1_16FlashAttnFwdSm80INS1_25CollectiveMainloopFwdSm80ILi4ELi1ELb0EN4cute5tupleIJNS5_1CILi128EEENS7_ILi112EEENS7_ILi64EEEEEELi64ENS_6half_tEfNS_4arch4Sm80ELb1ELb0ELb0ELb1ELb1ELb0ELb1ELb0EEENS1_21CollectiveEpilogueFwdINS6_IJS8_SA_S9_EEENS6_IJNS7_ILi1EEESI_SI_EEESC_SE_Li128ELb1ELb1ELb0ELb0EEENS1_19SingleTileSchedulerILb1ELb0ELb1ELi128EEEEEEEEEvNT_6ParamsE)
        /*0278*/ 	.word	0x00000000


	//----- nvinfo : EIATTR_MIN_STACK_SIZE
	.align		4
.L_116:
        /*027c*/ 	.byte	0x04, 0x12
        /*027e*/ 	.short	(.L_118 - .L_117)
	.align		4
.L_117:
        /*0280*/ 	.word	index@(_ZN7cutlass13device_kernelIN5flash19enable_sm80_to_sm89INS1_16FlashAttnFwdSm80INS1_25CollectiveMainloopFwdSm80ILi4ELi1ELb0EN4cute5tupleIJNS5_1CILi128EEENS7_ILi112EEENS7_ILi64EEEEEELi64ENS_6half_tEfNS_4arch4Sm80ELb1ELb0ELb0ELb1ELb1ELb1ELb1ELb0EEENS1_21CollectiveEpilogueFwdINS6_IJS8_SA_S9_EEENS6_IJNS7_ILi1EEESI_SI_EEESC_SE_Li128ELb1ELb1ELb0ELb0EEENS1_19SingleTileSchedulerILb1ELb0ELb1ELi128EEEEEEEEEvNT_6ParamsE)
        /*0284*/ 	.word	0x00000000
.L_118:


//--------------------- .nv.compat                --------------------------
	.section	.nv.compat,"",@"SHT_CUDA_COMPAT_INFO"
	.align	4
        /*0000*/ 	.byte	0x02, 0x09, 0x01, 0x00, 0x02, 0x02, 0x01, 0x00, 0x02, 0x05, 0x05, 0x00, 0x03, 0x07, 0x01, 0x01
        /*0010*/ 	.byte	0x02, 0x03, 0x00, 0x00, 0x02, 0x06, 0x01, 0x00, 0x04, 0x0b, 0x08, 0x00, 0x00, 0x00, 0x00, 0x00
        /*0020*/ 	.byte	0x00, 0x00, 0x00, 0x00


//--------------------- .nv.info._ZN7cutlass13device_kernelIN5flash19enable_sm80_to_sm89INS1_16FlashAttnFwdSm80INS1_25CollectiveMainloopFwdSm80ILi4ELi1ELb0EN4cute5tupleIJNS5_1CILi128EEENS7_ILi112EEENS7_ILi64EEEEEELi64ENS_6half_tEfNS_4arch4Sm80ELb0ELb0ELb1ELb0ELb1ELb0ELb1ELb0EEENS1_21CollectiveEpilogueFwdINS6_IJS8_SA_S9_EEENS6_IJNS7_ILi1EEESI_SI_EEESC_SE_Li128ELb0ELb1ELb0ELb0EEENS1_19SingleTileSchedulerILb0ELb0ELb1ELi128EEEEEEEEEvNT_6ParamsE --------------------------
	.section	.nv.info._ZN7cutlass13device_kernelIN5flash19enable_sm80_to_sm89INS1_16FlashAttnFwdSm80INS1_25CollectiveMainloopFwdSm80ILi4ELi1ELb0EN4cute5tupleIJNS5_1CILi128EEENS7_ILi112EEENS7_ILi64EEEEEELi64ENS_6half_tEfNS_4arch4Sm80ELb0ELb0ELb1ELb0ELb1ELb0ELb1ELb0EEENS1_21CollectiveEpilogueFwdINS6_IJS8_SA_S9_EEENS6_IJNS7_ILi1EEESI_SI_EEESC_SE_Li128ELb0ELb1ELb0ELb0EEENS1_19SingleTileSchedulerILb0ELb0ELb1ELi128EEEEEEEEEvNT_6ParamsE,"",@"SHT_CUDA_INFO"
	.sectionflags	@""
	.align	4


	//----- nvinfo : EIATTR_CUDA_API_VERSION
	.align		4
        /*0000*/ 	.byte	0x04, 0x37
        /*0002*/ 	.short	(.L_120 - .L_119)
.L_119:
        /*0004*/ 	.word	0x00000082


	//----- nvinfo : EIATTR_KPARAM_INFO
	.align		4
.L_120:
        /*0008*/ 	.byte	0x04, 0x17
        /*000a*/ 	.short	(.L_122 - .L_121)
.L_121:
        /*000c*/ 	.word	0x00000000
        /*0010*/ 	.short	0x0000
        /*0012*/ 	.short	0x0000
        /*0014*/ 	.byte	0x00, 0xf0, 0x61, 0x10


	//----- nvinfo : EIATTR_SPARSE_MMA_MASK
	.align		4
.L_122:
        /*0018*/ 	.byte	0x03, 0x50
        /*001a*/ 	.short	0x0000


	//----- nvinfo : EIATTR_MAXREG_COUNT
	.align		4
        /*001c*/ 	.byte	0x03, 0x1b
        /*001e*/ 	.short	0x00ff


	//----- nvinfo : EIATTR_MERCURY_ISA_VERSION
	.align		4
        /*0020*/ 	.byte	0x03, 0x5f
        /*0022*/ 	.short	0x0101


	//----- nvinfo : EIATTR_VRC_CTA_INIT_COUNT
	.align		4
        /*0024*/ 	.byte	0x02, 0x4a
	.zero		1
	.zero		1


	//----- nvinfo : EIATTR_EXIT_INSTR_OFFSETS
	.align		4
        /*0028*/ 	.byte	0x04, 0x1c
        /*002a*/ 	.short	(.L_124 - .L_123)


	//   ....[0]....
.L_123:
        /*002c*/ 	.word	0x00000010


	//----- nvinfo : EIATTR_MAX_THREADS
	.align		4
.L_124:
        /*0030*/ 	.byte	0x04, 0x05
        /*0032*/ 	.short	(.L_126 - .L_125)
.L_125:
        /*0034*/ 	.word	0x00000080
        /*0038*/ 	.word	0x00000001
        /*003c*/ 	.word	0x00000001


	//----- nvinfo : EIATTR_CBANK_PARAM_SIZE
	.align		4
.L_126:
        /*0040*/ 	.byte	0x03, 0x19
        /*0042*/ 	.short	0x0418


	//----- nvinfo : EIATTR_PARAM_CBANK
	.align		4
        /*0044*/ 	.byte	0x04, 0x0a
        /*0046*/ 	.short	(.L_128 - .L_127)
	.align		4
.L_127:
        /*0048*/ 	.word	index@(.nv.constant0._ZN7cutlass13device_kernelIN5flash19enable_sm80_to_sm89INS1_16FlashAttnFwdSm80INS1_25CollectiveMainloopFwdSm80ILi4ELi1ELb0EN4cute5tupleIJNS5_1CILi128EEENS7_ILi112EEENS7_ILi64EEEEEELi64ENS_6half_tEfNS_4arch4Sm80ELb0ELb0ELb1ELb0ELb1ELb0ELb1ELb0EEENS1_21CollectiveEpilogueFwdINS6_IJS8_SA_S9_EEENS6_IJNS7_ILi1EEESI_SI_EEESC_SE_Li128ELb0ELb1ELb0ELb0EEENS1_19SingleTileSchedulerILb0ELb0ELb1ELi128EEEEEEEEEvNT_6ParamsE)
        /*004c*/ 	.short	0x0380
        /*004e*/ 	.short	0x0418


	//----- nvinfo : EIATTR_SW_WAR
	.align		4
.L_128:
        /*0050*/ 	.byte	0x04, 0x36
        /*0052*/ 	.short	(.L_130 - .L_129)
.L_129:
        /*0054*/ 	.word	0x00000008
.L_130:


//--------------------- .nv.info._ZN7cutlass13device_kernelIN5flash19enable_sm80_to_sm89INS1_16FlashAttnFwdSm80INS1_25CollectiveMainloopFwdSm80ILi4ELi1ELb0EN4cute5tupleIJNS5_1CILi128EEENS7_ILi112EEENS7_ILi64EEEEEELi64ENS_6half_tEfNS_4arch4Sm80ELb0ELb0ELb1ELb1ELb1ELb0ELb1ELb0EEENS1_21CollectiveEpilogueFwdINS6_IJS8_SA_S9_EEENS6_IJNS7_ILi1EEESI_SI_EEESC_SE_Li128ELb1ELb1ELb0ELb0EEENS1_19SingleTileSchedulerILb1ELb0ELb1ELi128EEEEEEEEEvNT_6ParamsE --------------------------
	.section	.nv.info._ZN7cutlass13device_kernelIN5flash19enable_sm80_to_sm89INS1_16FlashAttnFwdSm80INS1_25CollectiveMainloopFwdSm80ILi4ELi1ELb0EN4cute5tupleIJNS5_1CILi128EEENS7_ILi112EEENS7_ILi64EEEEEELi64ENS_6half_tEfNS_4arch4Sm80ELb0ELb0ELb1ELb1ELb1ELb0ELb1ELb0EEENS1_21CollectiveEpilogueFwdINS6_IJS8_SA_S9_EEENS6_IJNS7_ILi1EEESI_SI_EEESC_SE_Li128ELb1ELb1ELb0ELb0EEENS1_19SingleTileSchedulerILb1ELb0ELb1ELi128EEEEEEEEEvNT_6ParamsE,"",@"SHT_CUDA_INFO"
	.sectionflags	@""
	.align	4


	//----- nvinfo : EIATTR_CUDA_API_VERSION
	.align		4
        /*0000*/ 	.byte	0x04, 0x37
        /*0002*/ 	.short	(.L_132 - .L_131)
.L_131:
        /*0004*/ 	.word	0x00000082


	//----- nvinfo : EIATTR_KPARAM_INFO
	.align		4
.L_132:
        /*0008*/ 	.byte	0x04, 0x17
        /*000a*/ 	.short	(.L_134 - .L_133)
.L_133:
        /*000c*/ 	.word	0x00000000
        /*0010*/ 	.short	0x0000
        /*0012*/ 	.short	0x0000
        /*0014*/ 	.byte	0x00, 0xf0, 0x61, 0x10


	//----- nvinfo : EIATTR_SPARSE_MMA_MASK
	.align		4
.L_134:
        /*0018*/ 	.byte	0x03, 0x50
        /*001a*/ 	.short	0x0000


	//----- nvinfo : EIATTR_MAXREG_COUNT
	.align		4
        /*001c*/ 	.byte	0x03, 0x1b
        /*001e*/ 	.short	0x00ff


	//----- nvinfo : EIATTR_MERCURY_ISA_VERSION
	.align		4
        /*0020*/ 	.byte	0x03, 0x5f
        /*0022*/ 	.short	0x0101


	//----- nvinfo : EIATTR_VRC_CTA_INIT_COUNT
	.align		4
        /*0024*/ 	.byte	0x02, 0x4a
	.zero		1
	.zero		1


	//----- nvinfo : EIATTR_EXIT_INSTR_OFFSETS
	.align		4
        /*0028*/ 	.byte	0x04, 0x1c
        /*002a*/ 	.short	(.L_136 - .L_135)


	//   ....[0]....
.L_135:
        /*002c*/ 	.word	0x00000010


	//----- nvinfo : EIATTR_MAX_THREADS
	.align		4
.L_136:
        /*0030*/ 	.byte	0x04, 0x05
        /*0032*/ 	.short	(.L_138 - .L_137)
.L_137:
        /*0034*/ 	.word	0x00000080
        /*0038*/ 	.word	0x00000001
        /*003c*/ 	.word	0x00000001


	//----- nvinfo : EIATTR_CBANK_PARAM_SIZE
	.align		4
.L_138:
        /*0040*/ 	.byte	0x03, 0x19
        /*0042*/ 	.short	0x0418


	//----- nvinfo : EIATTR_PARAM_CBANK
	.align		4
        /*0044*/ 	.byte	0x04, 0x0a
        /*0046*/ 	.short	(.L_140 - .L_139)
	.align		4
.L_139:
        /*0048*/ 	.word	index@(.nv.constant0._ZN7cutlass13device_kernelIN5flash19enable_sm80_to_sm89INS1_16FlashAttnFwdSm80INS1_25CollectiveMainloopFwdSm80ILi4ELi1ELb0EN4cute5tupleIJNS5_1CILi128EEENS7_ILi112EEENS7_ILi64EEEEEELi64ENS_6half_tEfNS_4arch4Sm80ELb0ELb0ELb1ELb1ELb1ELb0ELb1ELb0EEENS1_21CollectiveEpilogueFwdINS6_IJS8_SA_S9_EEENS6_IJNS7_ILi1EEESI_SI_EEESC_SE_Li128ELb1ELb1ELb0ELb0EEENS1_19SingleTileSchedulerILb1ELb0ELb1ELi128EEEEEEEEEvNT_6ParamsE)
        /*004c*/ 	.short	0x0380
        /*004e*/ 	.short	0x0418


	//----- nvinfo : EIATTR_SW_WAR
	.align		4
.L_140:
        /*0050*/ 	.byte	0x04, 0x36
        /*0052*/ 	.short	(.L_142 - .L_141)
.L_141:
        /*0054*/ 	.word	0x00000008
.L_142:


//--------------------- .nv.info._ZN7cutlass13device_kernelIN5flash19enable_sm80_to_sm89INS1_16FlashAttnFwdSm80INS1_25CollectiveMainloopFwdSm80ILi4ELi1ELb0EN4cute5tupleIJNS5_1CILi128EEENS7_ILi112EEENS7_ILi64EEEEEELi64ENS_6half_tEfNS_4arch4Sm80ELb0ELb0ELb1ELb1ELb1ELb1ELb1ELb0EEENS1_21CollectiveEpilogueFwdINS6_IJS8_SA_S9_EEENS6_IJNS7_ILi1EEESI_SI_EEESC_SE_Li128ELb1ELb1ELb0ELb0EEENS1_19SingleTileSchedulerILb1ELb0ELb1ELi128EEEEEEEEEvNT_6ParamsE --------------------------
	.section	.nv.info._ZN7cutlass13device_kernelIN5flash19enable_sm80_to_sm89INS1_16FlashAttnFwdSm80INS1_25CollectiveMainloopFwdSm80ILi4ELi1ELb0EN4cute5tupleIJNS5_1CILi128EEENS7_ILi112EEENS7_ILi64EEEEEELi64ENS_6half_tEfNS_4arch4Sm80ELb0ELb0ELb1ELb1ELb1ELb1ELb1ELb0EEENS1_21CollectiveEpilogueFwdINS6_IJS8_SA_S9_EEENS6_IJNS7_ILi1EEESI_SI_EEESC_SE_Li128ELb1ELb1ELb0ELb0EEENS1_19SingleTileSchedulerILb1ELb0ELb1ELi128EEEEEEEEEvNT_6ParamsE,"",@"SHT_CUDA_INFO"
	.sectionflags	@""
	.align	4


	//----- nvinfo : EIATTR_CUDA_API_VERSION
	.align		4
        /*0000*/ 	.byte	0x04, 0x37
        /*0002*/ 	.short	(.L_144 - .L_143)
.L_143:
        /*0004*/ 	.word	0x00000082


	//----- nvinfo : EIATTR_KPARAM_INFO
	.align		4
.L_144:
        /*0008*/ 	.byte	0x04, 0x17
        /*000a*/ 	.short	(.L_146 - .L_145)
.L_145:
        /*000c*/ 	.word	0x00000000
        /*0010*/ 	.short	0x0000
        /*0012*/ 	.short	0x0000
        /*0014*/ 	.byte	0x00, 0xf0, 0x61, 0x10


	//----- nvinfo : EIATTR_SPARSE_MMA_MASK
	.align		4
.L_146:
        /*0018*/ 	.byte	0x03, 0x50
        /*001a*/ 	.short	0x0000


	//----- nvinfo : EIATTR_MAXREG_COUNT
	.align		4
        /*001c*/ 	.byte	0x03, 0x1b
        /*001e*/ 	.short	0x00ff


	//----- nvinfo : EIATTR_MERCURY_ISA_VERSION
	.align		4
        /*0020*/ 	.byte	0x03, 0x5f
        /*0022*/ 	.short	0x0101


	//----- nvinfo : EIATTR_VRC_CTA_INIT_COUNT
	.align		4
        /*0024*/ 	.byte	0x02, 0x4a
	.zero		1
	.zero		1


	//----- nvinfo : EIATTR_EXIT_INSTR_OFFSETS
	.align		4
        /*0028*/ 	.byte	0x04, 0x1c
        /*002a*/ 	.short	(.L_148 - .L_147)


	//   ....[0]....
.L_147:
        /*002c*/ 	.word	0x00000010


	//----- nvinfo : EIATTR_MAX_THREADS
	.align		4
.L_148:
        /*0030*/ 	.byte	0x04, 0x05
        /*0032*/ 	.short	(.L_150 - .L_149)
.L_149:
        /*0034*/ 	.word	0x00000080
        /*0038*/ 	.word	0x00000001
        /*003c*/ 	.word	0x00000001


	//----- nvinfo : EIATTR_CBANK_PARAM_SIZE
	.align		4
.L_150:
        /*0040*/ 	.byte	0x03, 0x19
        /*0042*/ 	.short	0x0418


	//----- nvinfo : EIATTR_PARAM_CBANK
	.align		4
        /*0044*/ 	.byte	0x04, 0x0a
        /*0046*/ 	.short	(.L_152 - .L_151)
	.align		4
.L_151:
        /*0048*/ 	.word	index@(.nv.constant0._ZN7cutlass13device_kernelIN5flash19enable_sm80_to_sm89INS1_16FlashAttnFwdSm80INS1_25CollectiveMainloopFwdSm80ILi4ELi1ELb0EN4cute5tupleIJNS5_1CILi128EEENS7_ILi112EEENS7_ILi64EEEEEELi64ENS_6half_tEfNS_4arch4Sm80ELb0ELb0ELb1ELb1ELb1ELb1ELb1ELb0EEENS1_21CollectiveEpilogueFwdINS6_IJS8_SA_S9_EEENS6_IJNS7_ILi1EEESI_SI_EEESC_SE_Li128ELb1ELb1ELb0ELb0EEENS1_19SingleTileSchedulerILb1ELb0ELb1ELi128EEEEEEEEEvNT_6ParamsE)
        /*004c*/ 	.short	0x0380
        /*004e*/ 	.short	0x0418


	//----- nvinfo : EIATTR_SW_WAR
	.align		4
.L_152:
        /*0050*/ 	.byte	0x04, 0x36
        /*0052*/ 	.short	(.L_154 - .L_153)
.L_153:
        /*0054*/ 	.word	0x00000008
.L_154:


//--------------------- .nv.info._ZN7cutlass13device_kernelIN5flash19enable_sm80_to_sm89INS1_16FlashAttnFwdSm80INS1_25CollectiveMainloopFwdSm80ILi4ELi1ELb0EN4cute5tupleIJNS5_1CILi128EEENS7_ILi96EEENS7_ILi64EEEEEELi64ENS_6half_tEfNS_4arch4Sm80ELb0ELb1ELb1ELb0ELb1ELb0ELb1ELb0EEENS1_21CollectiveEpilogueFwdINS6_IJS8_SA_S9_EEENS6_IJNS7_ILi1EEESI_SI_EEESC_SE_Li128ELb0ELb1ELb0ELb0EEENS1_19SingleTileSchedulerILb0ELb0ELb1ELi128EEEEEEEEEvNT_6ParamsE --------------------------
	.section	.nv.info._ZN7cutlass13device_kernelIN5flash19enable_sm80_to_sm89INS1_16FlashAttnFwdSm80INS1_25CollectiveMainloopFwdSm80ILi4ELi1ELb0EN4cute5tupleIJNS5_1CILi128EEENS7_ILi96EEENS7_ILi64EEEEEELi64ENS_6half_tEfNS_4arch4Sm80ELb0ELb1ELb1ELb0ELb1ELb0ELb1ELb0EEENS1_21CollectiveEpilogueFwdINS6_IJS8_SA_S9_EEENS6_IJNS7_ILi1EEESI_SI_EEESC_SE_Li128ELb0ELb1ELb0ELb0EEENS1_19SingleTileSchedulerILb0ELb0ELb1ELi128EEEEEEEEEvNT_6ParamsE,"",@"SHT_CUDA_INFO"
	.sectionflags	@""
	.align	4


	//----- nvinfo : EIATTR_CUDA_API_VERSION
	.align		4
        /*0000*/ 	.byte	0x04, 0x37
        /*0002*/ 	.short	(.L_156 - .L_155)
.L_155:
        /*0004*/ 	.word	0x00000082


	//----- nvinfo : EIATTR_KPARAM_INFO
	.align		4
.L_156:
        /*0008*/ 	.byte	0x04, 0x17
        /*000a*/ 	.short	(.L_158 - .L_157)
.L_157:
        /*000c*/ 	.word	0x00000000
        /*0010*/ 	.short	0x0000
        /*0012*/ 	.short	0x0000
        /*0014*/ 	.byte	0x00, 0xf0, 0x61, 0x10


	//----- nvinfo : EIATTR_SPARSE_MMA_MASK
	.align		4
.L_158:
        /*0018*/ 	.byte	0x03, 0x50
        /*001a*/ 	.short	0x0000


	//----- nvinfo : EIATTR_MAXREG_COUNT
	.align		4
        /*001c*/ 	.byte	0x03, 0x1b
        /*001e*/ 	.short	0x00ff


	//----- nvinfo : EIATTR_MERCURY_ISA_VERSION
	.align		4
        /*0020*/ 	.byte	0x03, 0x5f
        /*0022*/ 	.short	0x0101


	//----- nvinfo : EIATTR_VRC_CTA_INIT_COUNT
	.align		4
        /*0024*/ 	.byte	0x02, 0x4a
	.zero		1
	.zero		1


	//----- nvinfo : EIATTR_EXIT_INSTR_OFFSETS
	.align		4
        /*0028*/ 	.byte	0x04, 0x1c
        /*002a*/ 	.short	(.L_160 - .L_159)


	//   ....[0]....
.L_159:
        /*002c*/ 	.word	0x00000010


	//----- nvinfo : EIATTR_MAX_THREADS
	.align		4
.L_160:
        /*0030*/ 	.byte	0x04, 0x05
        /*0032*/ 	.short	(.L_162 - .L_161)
.L_161:
        /*0034*/ 	.word	0x00000080
        /*0038*/ 	.word	0x00000001
        /*003c*/ 	.word	0x00000001


	//----- nvinfo : EIATTR_CBANK_PARAM_SIZE
	.align		4
.L_162:
        /*0040*/ 	.byte	0x03, 0x19
        /*0042*/ 	.short	0x0418


	//----- nvinfo : EIATTR_PARAM_CBANK
	.align		4
        /*0044*/ 	.byte	0x04, 0x0a
        /*0046*/ 	.short	(.L_164 - .L_163)
	.align		4
.L_163:
        /*0048*/ 	.word	index@(.nv.constant0._ZN7cutlass13device_kernelIN5flash19enable_sm80_to_sm89INS1_16FlashAttnFwdSm80INS1_25CollectiveMainloopFwdSm80ILi4ELi1ELb0EN4cute5tupleIJNS5_1CILi128EEENS7_ILi96EEENS7_ILi64EEEEEELi64ENS_6half_tEfNS_4arch4Sm80ELb0ELb1ELb1ELb0ELb1ELb0ELb1ELb0EEENS1_21CollectiveEpilogueFwdINS6_IJS8_SA_S9_EEENS6_IJNS7_ILi1EEESI_SI_EEESC_SE_Li128ELb0ELb1ELb0ELb0EEENS1_19SingleTileSchedulerILb0ELb0ELb1ELi128EEEEEEEEEvNT_6ParamsE)
        /*004c*/ 	.short	0x0380
        /*004e*/ 	.short	0x0418


	//----- nvinfo : EIATTR_SW_WAR
	.align		4
.L_164:
        /*0050*/ 	.byte	0x04, 0x36
        /*0052*/ 	.short	(.L_166 - .L_165)
.L_165:
        /*0054*/ 	.word	0x00000008
.L_166:


//--------------------- .nv.info._ZN7cutlass13device_kernelIN5flash19enable_sm80_to_sm89INS1_16FlashAttnFwdSm80INS1_25CollectiveMainloopFwdSm80ILi4ELi1ELb0EN4cute5tupleIJNS5_1CILi128EEENS7_ILi96EEENS7_ILi64EEEEEELi64ENS_6half_tEfNS_4arch4Sm80ELb0ELb1ELb1ELb1ELb1ELb0ELb1ELb0EEENS1_21CollectiveEpilogueFwdINS6_IJS8_SA_S9_EEENS6_IJNS7_ILi1EEESI_SI_EEESC_SE_Li128ELb1ELb1ELb0ELb0EEENS1_19SingleTileSchedulerILb1ELb0ELb1ELi128EEEEEEEEEvNT_6ParamsE --------------------------
	.section	.nv.info._ZN7cutlass13device_kernelIN5flash19enable_sm80_to_sm89INS1_16FlashAttnFwdSm80INS1_25CollectiveMainloopFwdSm80ILi4ELi1ELb0EN4cute5tupleIJNS5_1CILi128EEENS7_ILi96EEENS7_ILi64EEEEEELi64ENS_6half_tEfNS_4arch4Sm80ELb0ELb1ELb1ELb1ELb1ELb0ELb1ELb0EEENS1_21CollectiveEpilogueFwdINS6_IJS8_SA_S9_EEENS6_IJNS7_ILi1EEESI_SI_EEESC_SE_Li128ELb1ELb1ELb0ELb0EEENS1_19SingleTileSchedulerILb1ELb0ELb1ELi128EEEEEEEEEvNT_6ParamsE,"",@"SHT_CUDA_INFO"
	.sectionflags	@""
	.align	4


	//----- nvinfo : EIATTR_CUDA_API_VERSION
	.align		4
        /*0000*/ 	.byte	0x04, 0x37
        /*0002*/ 	.short	(.L_168 - .L_167)
.L_167:
        /*0004*/ 	.word	0x00000082


	//----- nvinfo : EIATTR_KPARAM_INFO
	.align		4
.L_168:
        /*0008*/ 	.byte	0x04, 0x17
        /*000a*/ 	.short	(.L_170 - .L_169)
.L_169:
        /*000c*/ 	.word	0x00000000
        /*0010*/ 	.short	0x0000
        /*0012*/ 	.short	0x0000
        /*0014*/ 	.byte	0x00, 0xf0, 0x61, 0x10


	//----- nvinfo : EIATTR_SPARSE_MMA_MASK
	.align		4
.L_170:
        /*0018*/ 	.byte	0x03, 0x50
        /*001a*/ 	.short	0x0000


	//----- nvinfo : EIATTR_MAXREG_COUNT
	.align		4
        /*001c*/ 	.byte	0x03, 0x1b
        /*001e*/ 	.short	0x00ff


	//----- nvinfo : EIATTR_MERCURY_ISA_VERSION
	.align		4
        /*0020*/ 	.byte	0x03, 0x5f
        /*0022*/ 	.short	0x0101


	//----- nvinfo : EIATTR_VRC_CTA_INIT_COUNT
	.align		4
        /*0024*/ 	.byte	0x02, 0x4a
	.zero		1
	.zero		1


	//----- nvinfo : EIATTR_EXIT_INSTR_OFFSETS
	.align		4
        /*0028*/ 	.byte	0x04, 0x1c
        /*002a*/ 	.short	(.L_172 - .L_171)


	//   ....[0]....
.L_171:
        /*002c*/ 	.word	0x00000010


	//----- nvinfo : EIATTR_MAX_THREADS
	.align		4
.L_172:
        /*0030*/ 	.byte	0x04, 0x05
        /*0032*/ 	.short	(.L_174 - .L_173)
.L_173:
        /*0034*/ 	.word	0x00000080
        /*0038*/ 	.word	0x00000001
        /*003c*/ 	.word	0x00000001


	//----- nvinfo : EIATTR_CBANK_PARAM_SIZE
	.align		4
.L_174:
        /*0040*/ 	.byte	0x03, 0x19
        /*0042*/ 	.short	0x0418


	//----- nvinfo : EIATTR_PARAM_CBANK
	.align		4
        /*0044*/ 	.byte	0x04, 0x0a
        /*0046*/ 	.short	(.L_176 - .L_175)
	.align		4
.L_175:
        /*0048*/ 	.word	index@(.nv.constant0._ZN7cutlass13device_kernelIN5flash19enable_sm80_to_sm89INS1_16FlashAttnFwdSm80INS1_25CollectiveMainloopFwdSm80ILi4ELi1ELb0EN4cute5tupleIJNS5_1CILi128EEENS7_ILi96EEENS7_ILi64EEEEEELi64ENS_6half_tEfNS_4arch4Sm80ELb0ELb1ELb1ELb1ELb1ELb0ELb1ELb0EEENS1_21CollectiveEpilogueFwdINS6_IJS8_SA_S9_EEENS6_IJNS7_ILi1EEESI_SI_EEESC_SE_Li128ELb1ELb1ELb0ELb0EEENS1_19SingleTileSchedulerILb1ELb0ELb1ELi128EEEEEEEEEvNT_6ParamsE)
        /*004c*/ 	.short	0x0380
        /*004e*/ 	.short	0x0418


	//----- nvinfo : EIATTR_SW_WAR
	.align		4
.L_176:
        /*0050*/ 	.byte	0x04, 0x36
        /*0052*/ 	.short	(.L_178 - .L_177)
.L_177:
        /*0054*/ 	.word	0x00000008
.L_178:


//--------------------- .nv.info._ZN7cutlass13device_kernelIN5flash19enable_sm80_to_sm89INS1_16FlashAttnFwdSm80INS1_25CollectiveMainloopFwdSm80ILi4ELi1ELb0EN4cute5tupleIJNS5_1CILi128EEENS7_ILi96EEENS7_ILi64EEEEEELi64ENS_6half_tEfNS_4arch4Sm80ELb0ELb1ELb1ELb1ELb1ELb1ELb1ELb0EEENS1_21CollectiveEpilogueFwdINS6_IJS8_SA_S9_EEENS6_IJNS7_ILi1EEESI_SI_EEESC_SE_Li128ELb1ELb1ELb0ELb0EEENS1_19SingleTileSchedulerILb1ELb0ELb1ELi128EEEEEEEEEvNT_6ParamsE --------------------------
	.section	.nv.info._ZN7cutlass13device_kernelIN5flash19enable_sm80_to_sm89INS1_16FlashAttnFwdSm80INS1_25CollectiveMainloopFwdSm80ILi4ELi1ELb0EN4cute5tupleIJNS5_1CILi128EEENS7_ILi96EEENS7_ILi64EEEEEELi64ENS_6half_tEfNS_4arch4Sm80ELb0ELb1ELb1ELb1ELb1ELb1ELb1ELb0EEENS1_21CollectiveEpilogueFwdINS6_IJS8_SA_S9_EEENS6_IJNS7_ILi1EEESI_SI_EEESC_SE_Li128ELb1ELb1ELb0ELb0EEENS1_19SingleTileSchedulerILb1ELb0ELb1ELi128EEEEEEEEEvNT_6ParamsE,"",@"SHT_CUDA_INFO"
	.sectionflags	@""
	.align	4


	//----- nvinfo : EIATTR_CUDA_API_VERSION
	.align		4
        /*0000*/ 	.byte	0x04, 0x37
        /*0002*/ 	.short	(.L_180 - .L_179)
.L_179:
        /*0004*/ 	.word	0x00000082


	//----- nvinfo : EIATTR_KPARAM_INFO
	.align		4
.L_180:
        /*0008*/ 	.byte	0x04, 0x17
        /*000a*/ 	.short	(.L_182 - .L_181)
.L_181:
        /*000c*/ 	.word	0x00000000
        /*0010*/ 	.short	0x0000
        /*0012*/ 	.short	0x0000
        /*0014*/ 	.byte	0x00, 0xf0, 0x61, 0x10


	//----- nvinfo : EIATTR_SPARSE_MMA_MASK
	.align		4
.L_182:
        /*0018*/ 	.byte	0x03, 0x50
        /*001a*/ 	.short	0x0000


	//----- nvinfo : EIATTR_MAXREG_COUNT
	.align		4
        /*001c*/ 	.byte	0x03, 0x1b
        /*001e*/ 	.short	0x00ff


	//----- nvinfo : EIATTR_MERCURY_ISA_VERSION
	.align		4
        /*0020*/ 	.byte	0x03, 0x5f
        /*0022*/ 	.short	0x0101


	//----- nvinfo : EIATTR_VRC_CTA_INIT_COUNT
	.align		4
        /*0024*/ 	.byte	0x02, 0x4a
	.zero		1
	.zero		1


	//----- nvinfo : EIATTR_EXIT_INSTR_OFFSETS
	.align		4
        /*0028*/ 	.byte	0x04, 0x1c
        /*002a*/ 	.short	(.L_184 - .L_183)


	//   ....[0]....
.L_183:
        /*002c*/ 	.word	0x00000010


	//----- nvinfo : EIATTR_MAX_THREADS
	.align		4
.L_184:
        /*0030*/ 	.byte	0x04, 0x05
        /*0032*/ 	.short	(.L_186 - .L_185)
.L_185:
        /*0034*/ 	.word	0x00000080
        /*0038*/ 	.word	0x00000001
        /*003c*/ 	.word	0x00000001


	//----- nvinfo : EIATTR_CBANK_PARAM_SIZE
	.align		4
.L_186:
        /*0040*/ 	.byte	0x03, 0x19
        /*0042*/ 	.short	0x0418


	//----- nvinfo : EIATTR_PARAM_CBANK
	.align		4
        /*0044*/ 	.byte	0x04, 0x0a
        /*0046*/ 	.short	(.L_188 - .L_187)
	.align		4
.L_187:
        /*0048*/ 	.word	index@(.nv.constant0._ZN7cutlass13device_kernelIN5flash19enable_sm80_to_sm89INS1_16FlashAttnFwdSm80INS1_25CollectiveMainloopFwdSm80ILi4ELi1ELb0EN4cute5tupleIJNS5_1CILi128EEENS7_ILi96EEENS7_ILi64EEEEEELi64ENS_6half_tEfNS_4arch4Sm80ELb0ELb1ELb1ELb1ELb1ELb1ELb1ELb0EEENS1_21CollectiveEpilogueFwdINS6_IJS8_SA_S9_EEENS6_IJNS7_ILi1EEESI_SI_EEESC_SE_Li128ELb1ELb1ELb0ELb0EEENS1_19SingleTileSchedulerILb1ELb0ELb1ELi128EEEEEEEEEvNT_6ParamsE)
        /*004c*/ 	.short	0x0380
        /*004e*/ 	.short	0x0418


	//----- nvinfo : EIATTR_SW_WAR
	.align		4
.L_188:
        /*0050*/ 	.byte	0x04, 0x36
        /*0052*/ 	.short	(.L_190 - .L_189)
.L_189:
        /*0054*/ 	.word	0x00000008
.L_190:


//--------------------- .nv.info._ZN7cutlass13device_kernelIN5flash19enable_sm80_to_sm89INS1_16FlashAttnFwdSm80INS1_25CollectiveMainloopFwdSm80ILi4ELi1ELb0EN4cute5tupleIJNS5_1CILi128EEENS7_ILi112EEENS7_ILi64EEEEEELi64ENS_6half_tEfNS_4arch4Sm80ELb1ELb0ELb1ELb0ELb1ELb0ELb1ELb0EEENS1_21CollectiveEpilogueFwdINS6_IJS8_SA_S9_EEENS6_IJNS7_ILi1EEESI_SI_EEESC_SE_Li128ELb0ELb1ELb0ELb0EEENS1_30DynamicPersistentTileSchedulerILi128ELi128ELb0ELb1ELb0EEEEEEEEEvNT_6ParamsE --------------------------
	.section	.nv.info._ZN7cutlass13device_kernelIN5flash19enable_sm80_to_sm89INS1_16FlashAttnFwdSm80INS1_25CollectiveMainloopFwdSm80ILi4ELi1ELb0EN4cute5tupleIJNS5_1CILi128EEENS7_ILi112EEENS7_ILi64EEEEEELi64ENS_6half_tEfNS_4arch4Sm80ELb1ELb0ELb1ELb0ELb1ELb0ELb1ELb0EEENS1_21CollectiveEpilogueFwdINS6_IJS8_SA_S9_EEENS6_IJNS7_ILi1EEESI_SI_EEESC_SE_Li128ELb0ELb1ELb0ELb0EEENS1_30DynamicPersistentTileSchedulerILi128ELi128ELb0ELb1ELb0EEEEEEEEEvNT_6ParamsE,"",@"SHT_CUDA_INFO"
	.sectionflags	@""
	.align	4


	//----- nvinfo : EIATTR_CUDA_API_VERSION
	.align		4
        /*0000*/ 	.byte	0x04, 0x37
        /*0002*/ 	.short	(.L_192 - .L_191)
.L_191:
        /*0004*/ 	.word	0x00000082


	//----- nvinfo : EIATTR_KPARAM_INFO
	.align		4
.L_192:
        /*0008*/ 	.byte	0x04, 0x17
        /*000a*/ 	.short	(.L_194 - .L_193)
.L_193:
        /*000c*/ 	.word	0x00000000
        /*0010*/ 	.short	0x0000
        /*0012*/ 	.short	0x0000
        /*0014*/ 	.byte	0x00, 0xf0, 0xa1, 0x10


	//----- nvinfo : EIATTR_SPARSE_MMA_MASK
	.align		4
.L_194:
        /*0018*/ 	.byte	0x03, 0x50
        /*001a*/ 	.short	0x0000


	//----- nvinfo : EIATTR_MAXREG_COUNT
	.align		4
        /*001c*/ 	.byte	0x03, 0x1b
        /*001e*/ 	.short	0x00ff


	//----- nvinfo : EIATTR_MERCURY_ISA_VERSION
	.align		4
        /*0020*/ 	.byte	0x03, 0x5f
        /*0022*/ 	.short	0x0101


	//----- nvinfo : EIATTR_VRC_CTA_INIT_COUNT
	.align		4
        /*0024*/ 	.byte	0x02, 0x4a
	.zero		1
	.zero		1


	//----- nvinfo : EIATTR_EXIT_INSTR_OFFSETS
	.align		4
        /*0028*/ 	.byte	0x04, 0x1c
        /*002a*/ 	.short	(.L_196 - .L_195)


	//   ....[0]....
.L_195:
        /*002c*/ 	.word	0x00000010


	//----- nvinfo : EIATTR_MAX_THREADS
	.align		4
.L_196:
        /*0030*/ 	.byte	0x04, 0x05
        /*0032*/ 	.short	(.L_198 - .L_197)
.L_197:
        /*0034*/ 	.word	0x00000080
        /*0038*/ 	.word	0x00000001
        /*003c*/ 	.word	0x00000001


	//----- nvinfo : EIATTR_CBANK_PARAM_SIZE
	.align		4
.L_198:
        /*0040*/ 	.byte	0x03, 0x19
        /*0042*/ 	.short	0x0428


	//----- nvinfo : EIATTR_PARAM_CBANK
	.align		4
        /*0044*/ 	.byte	0x04, 0x0a
        /*0046*/ 	.short	(.L_200 - .L_199)
	.align		4
.L_199:
        /*0048*/ 	.word	index@(.nv.constant0._ZN7cutlass13device_kernelIN5flash19enable_sm80_to_sm89INS1_16FlashAttnFwdSm80INS1_25CollectiveMainloopFwdSm80ILi4ELi1ELb0EN4cute5tupleIJNS5_1CILi128EEENS7_ILi112EEENS7_ILi64EEEEEELi64ENS_6half_tEfNS_4arch4Sm80ELb1ELb0ELb1ELb0ELb1ELb0ELb1ELb0EEENS1_21CollectiveEpilogueFwdINS6_IJS8_SA_S9_EEENS6_IJNS7_ILi1EEESI_SI_EEESC_SE_Li128ELb0ELb1ELb0ELb0EEENS1_30DynamicPersistentTileSchedulerILi128ELi128ELb0ELb1ELb0EEEEEEEEEvNT_6ParamsE)
        /*004c*/ 	.short	0x0380
        /*004e*/ 	.short	0x0428


	//----- nvinfo : EIATTR_SW_WAR
	.align		4
.L_200:
        /*0050*/ 	.byte	0x04, 0x36
        /*0052*/ 	.short	(.L_202 - .L_201)
.L_201:
        /*0054*/ 	.word	0x00000008
.L_202:


//--------------------- .nv.info._ZN7cutlass13device_kernelIN5flash19enable_sm80_to_sm89INS1_16FlashAttnFwdSm80INS1_25CollectiveMainloopFwdSm80ILi4ELi1ELb0EN4cute5tupleIJNS5_1CILi128EEENS7_ILi112EEENS7_ILi64EEEEEELi64ENS_6half_tEfNS_4arch4Sm80ELb1ELb0ELb1ELb1ELb1ELb0ELb1ELb0EEENS1_21CollectiveEpilogueFwdINS6_IJS8_SA_S9_EEENS6_IJNS7_ILi1EEESI_SI_EEESC_SE_Li128ELb1ELb1ELb0ELb0EEENS1_19SingleTileSchedulerILb1ELb0ELb1ELi128EEEEEEEEEvNT_6ParamsE --------------------------
	.section	.nv.info._ZN7cutlass13device_kernelIN5flash19enable_sm80_to_sm89INS1_16FlashAttnFwdSm80INS1_25CollectiveMainloopFwdSm80ILi4ELi1ELb0EN4cute5tupleIJNS5_1CILi128EEENS7_ILi112EEENS7_ILi64EEEEEELi64ENS_6half_tEfNS_4arch4Sm80ELb1ELb0ELb1ELb1ELb1ELb0ELb1ELb0EEENS1_21CollectiveEpilogueFwdINS6_IJS8_SA_S9_EEENS6_IJNS7_ILi1EEESI_SI_EEESC_SE_Li128ELb1ELb1ELb0ELb0EEENS1_19SingleTileSchedulerILb1ELb0ELb1ELi128EEEEEEEEEvNT_6ParamsE,"",@"SHT_CUDA_INFO"
	.sectionflags	@""
	.align	4


	//----- nvinfo : EIATTR_CUDA_API_VERSION
	.align		4
        /*0000*/ 	.byte	0x04, 0x37
        /*0002*/ 	.short	(.L_204 - .L_203)
.L_203:
        /*0004*/ 	.word	0x00000082


	//----- nvinfo : EIATTR_KPARAM_INFO
	.align		4
.L_204:
        /*0008*/ 	.byte	0x04, 0x17
        /*000a*/ 	.short	(.L_206 - .L_205)
.L_205:
        /*000c*/ 	.word	0x00000000
        /*0010*/ 	.short	0x0000
        /*0012*/ 	.short	0x0000
        /*0014*/ 	.byte	0x00, 0xf0, 0x61, 0x10


	//----- nvinfo : EIATTR_SPARSE_MMA_MASK
	.align		4
.L_206:
        /*0018*/ 	.byte	0x03, 0x50
        /*001a*/ 	.short	0x0000


	//----- nvinfo : EIATTR_MAXREG_COUNT
	.align		4
        /*001c*/ 	.byte	0x03, 0x1b
        /*001e*/ 	.short	0x00ff


	//----- nvinfo : EIATTR_MERCURY_ISA_VERSION
	.align		4
        /*0020*/ 	.byte	0x03, 0x5f
        /*0022*/ 	.short	0x0101


	//----- nvinfo : EIATTR_VRC_CTA_INIT_COUNT
	.align		4
        /*0024*/ 	.byte	0x02, 0x4a
	.zero		1
	.zero		1


	//----- nvinfo : EIATTR_EXIT_INSTR_OFFSETS
	.align		4
        /*0028*/ 	.byte	0x04, 0x1c
        /*002a*/ 	.short	(.L_208 - .L_207)


	//   ....[0]....
.L_207:
        /*002c*/ 	.word	0x00000010


	//----- nvinfo : EIATTR_MAX_THREADS
	.align		4
.L_208:
        /*0030*/ 	.byte	0x04, 0x05
        /*0032*/ 	.short	(.L_210 - .L_209)
.L_209:
        /*0034*/ 	.word	0x00000080
        /*0038*/ 	.word	0x00000001
        /*003c*/ 	.word	0x00000001


	//----- nvinfo : EIATTR_CBANK_PARAM_SIZE
	.align		4
.L_210:
        /*0040*/ 	.byte	0x03, 0x19
        /*0042*/ 	.short	0x0418


	//----- nvinfo : EIATTR_PARAM_CBANK
	.align		4
        /*0044*/ 	.byte	0x04, 0x0a
        /*0046*/ 	.short	(.L_212 - .L_211)
	.align		4
.L_211:
        /*0048*/ 	.word	index@(.nv.constant0._ZN7cutlass13device_kernelIN5flash19enable_sm80_to_sm89INS1_16FlashAttnFwdSm80INS1_25CollectiveMainloopFwdSm80ILi4ELi1ELb0EN4cute5tupleIJNS5_1CILi128EEENS7_ILi112EEENS7_ILi64EEEEEELi64ENS_6half_tEfNS_4arch4Sm80ELb1ELb0ELb1ELb1ELb1ELb0ELb1ELb0EEENS1_21CollectiveEpilogueFwdINS6_IJS8_SA_S9_EEENS6_IJNS7_ILi1EEESI_SI_EEESC_SE_Li128ELb1ELb1ELb0ELb0EEENS1_19SingleTileSchedulerILb1ELb0ELb1ELi128EEEEEEEEEvNT_6ParamsE)
        /*004c*/ 	.short	0x0380
        /*004e*/ 	.short	0x0418


	//----- nvinfo : EIATTR_SW_WAR
	.align		4
.L_212:
        /*0050*/ 	.byte	0x04, 0x36
        /*0052*/ 	.short	(.L_214 - .L_213)
.L_213:
        /*0054*/ 	.word	0x00000008
.L_214:


//--------------------- .nv.info._ZN7cutlass13device_kernelIN5flash19enable_sm80_to_sm89INS1_16FlashAttnFwdSm80INS1_25CollectiveMainloopFwdSm80ILi4ELi1ELb0EN4cute5tupleIJNS5_1CILi128EEENS7_ILi112EEENS7_ILi64EEEEEELi64ENS_6half_tEfNS_4arch4Sm80ELb1ELb0ELb1ELb1ELb1ELb1ELb1ELb0EEENS1_21CollectiveEpilogueFwdINS6_IJS8_SA_S9_EEENS6_IJNS7_ILi1EEESI_SI_EEESC_SE_Li128ELb1ELb1ELb0ELb0EEENS1_19SingleTileSchedulerILb1ELb0ELb1ELi128EEEEEEEEEvNT_6ParamsE --------------------------
	.section	.nv.info._ZN7cutlass13device_kernelIN5flash19enable_sm80_to_sm89INS1_16FlashAttnFwdSm80INS1_25CollectiveMainloopFwdSm80ILi4ELi1ELb0EN4cute5tupleIJNS5_1CILi128EEENS7_ILi112EEENS7_ILi64EEEEEELi64ENS_6half_tEfNS_4arch4Sm80ELb1ELb0ELb1ELb1ELb1ELb1ELb1ELb0EEENS1_21CollectiveEpilogueFwdINS6_IJS8_SA_S9_EEENS6_IJNS7_ILi1EEESI_SI_EEESC_SE_Li128ELb1ELb1ELb0ELb0EEENS1_19SingleTileSchedulerILb1ELb0ELb1ELi128EEEEEEEEEvNT_6ParamsE,"",@"SHT_CUDA_INFO"
	.sectionflags	@""
	.align	4


	//----- nvinfo : EIATTR_CUDA_API_VERSION
	.align		4
        /*0000*/ 	.byte	0x04, 0x37
        /*0002*/ 	.short	(.L_216 - .L_215)
.L_215:
        /*0004*/ 	.word	0x00000082


	//----- nvinfo : EIATTR_KPARAM_INFO
	.align		4
.L_216:
        /*0008*/ 	.byte	0x04, 0x17
        /*000a*/ 	.short	(.L_218 - .L_217)
.L_217:
        /*000c*/ 	.word	0x00000000
        /*0010*/ 	.short	0x0000
        /*0012*/ 	.short	0x0000
        /*0014*/ 	.byte	0x00, 0xf0, 0x61, 0x10


	//----- nvinfo : EIATTR_SPARSE_MMA_MASK
	.align		4
.L_218:
        /*0018*/ 	.byte	0x03, 0x50
        /*001a*/ 	.short	0x0000


	//----- nvinfo : EIATTR_MAXREG_COUNT
	.align		4
        /*001c*/ 	.byte	0x03, 0x1b
        /*001e*/ 	.short	0x00ff


	//----- nvinfo : EIATTR_MERCURY_ISA_VERSION
	.align		4
        /*0020*/ 	.byte	0x03, 0x5f
        /*0022*/ 	.short	0x0101


	//----- nvinfo : EIATTR_VRC_CTA_INIT_COUNT
	.align		4
        /*0024*/ 	.byte	0x02, 0x4a
	.zero		1
	.zero		1


	//----- nvinfo : EIATTR_EXIT_INSTR_OFFSETS
	.align		4
        /*0028*/ 	.byte	0x04, 0x1c
        /*002a*/ 	.short	(.L_220 - .L_219)


	//   ....[0]....
.L_219:
        /*002c*/ 	.word	0x00000010


	//----- nvinfo : EIATTR_MAX_THREADS
	.align		4
.L_220:
        /*0030*/ 	.byte	0x04, 0x05
        /*0032*/ 	.short	(.L_222 - .L_221)
.L_221:
        /*0034*/ 	.word	0x00000080
        /*0038*/ 	.word	0x00000001
        /*003c*/ 	.word	0x00000001


	//----- nvinfo : EIATTR_CBANK_PARAM_SIZE
	.align		4
.L_222:
        /*0040*/ 	.byte	0x03, 0x19
        /*0042*/ 	.short	0x0418


	//----- nvinfo : EIATTR_PARAM_CBANK
	.align		4
        /*0044*/ 	.byte	0x04, 0x0a
        /*0046*/ 	.short	(.L_224 - .L_223)
	.align		4
.L_223:
        /*0048*/ 	.word	index@(.nv.constant0._ZN7cutlass13device_kernelIN5flash19enable_sm80_to_sm89INS1_16FlashAttnFwdSm80INS1_25CollectiveMainloopFwdSm80ILi4ELi1ELb0EN4cute5tupleIJNS5_1CILi128EEENS7_ILi112EEENS7_ILi64EEEEEELi64ENS_6half_tEfNS_4arch4Sm80ELb1ELb0ELb1ELb1ELb1ELb1ELb1ELb0EEENS1_21CollectiveEpilogueFwdINS6_IJS8_SA_S9_EEENS6_IJNS7_ILi1EEESI_SI_EEESC_SE_Li128ELb1ELb1ELb0ELb0EEENS1_19SingleTileSchedulerILb1ELb0ELb1ELi128EEEEEEEEEvNT_6ParamsE)
        /*004c*/ 	.short	0x0380
        /*004e*/ 	.short	0x0418


	//----- nvinfo : EIATTR_SW_WAR
	.align		4
.L_224:
        /*0050*/ 	.byte	0x04, 0x36
        /*0052*/ 	.short	(.L_226 - .L_225)
.L_225:
        /*0054*/ 	.word	0x00000008
.L_226:


//--------------------- .nv.info._ZN7cutlass13device_kernelIN5flash19enable_sm80_to_sm89INS1_16FlashAttnFwdSm80INS1_25CollectiveMainloopFwdSm80ILi4ELi1ELb0EN4cute5tupleIJNS5_1CILi128EEENS7_ILi112EEENS7_ILi64EEEEEELi64ENS_6half_tEfNS_4arch4Sm80ELb0ELb0ELb0ELb0ELb1ELb0ELb1ELb0EEENS1_21CollectiveEpilogueFwdINS6_IJS8_SA_S9_EEENS6_IJNS7_ILi1EEESI_SI_EEESC_SE_Li128ELb0ELb1ELb0ELb0EEENS1_19SingleTileSchedulerILb0ELb0ELb1ELi128EEEEEEEEEvNT_6ParamsE --------------------------
	.section	.nv.info._ZN7cutlass13device_kernelIN5flash19enable_sm80_to_sm89INS1_16FlashAttnFwdSm80INS1_25CollectiveMainloopFwdSm80ILi4ELi1ELb0EN4cute5tupleIJNS5_1CILi128EEENS7_ILi112EEENS7_ILi64EEEEEELi64ENS_6half_tEfNS_4arch4Sm80ELb0ELb0ELb0ELb0ELb1ELb0ELb1ELb0EEENS1_21CollectiveEpilogueFwdINS6_IJS8_SA_S9_EEENS6_IJNS7_ILi1EEESI_SI_EEESC_SE_Li128ELb0ELb1ELb0ELb0EEENS1_19SingleTileSchedulerILb0ELb0ELb1ELi128EEEEEEEEEvNT_6ParamsE,"",@"SHT_CUDA_INFO"
	.sectionflags	@""
	.align	4


	//----- nvinfo : EIATTR_CUDA_API_VERSION
	.align		4
        /*0000*/ 	.byte	0x04, 0x37
        /*0002*/ 	.short	(.L_228 - .L_227)
.L_227:
        /*0004*/ 	.word	0x00000082


	//----- nvinfo : EIATTR_KPARAM_INFO
	.align		4
.L_228:
        /*0008*/ 	.byte	0x04, 0x17
        /*000a*/ 	.short	(.L_230 - .L_229)
.L_229:
        /*000c*/ 	.word	0x00000000
        /*0010*/ 	.short	0x0000
        /*0012*/ 	.short	0x0000
        /*0014*/ 	.byte	0x00, 0xf0, 0x61, 0x10


	//----- nvinfo : EIATTR_SPARSE_MMA_MASK
	.align		4
.L_230:
        /*0018*/ 	.byte	0x03, 0x50
        /*001a*/ 	.short	0x0000


	//----- nvinfo : EIATTR_MAXREG_COUNT
	.align		4
        /*001c*/ 	.byte	0x03, 0x1b
        /*001e*/ 	.short	0x00ff


	//----- nvinfo : EIATTR_MERCURY_ISA_VERSION
	.align		4
        /*0020*/ 	.byte	0x03, 0x5f
        /*0022*/ 	.short	0x0101


	//----- nvinfo : EIATTR_VRC_CTA_INIT_COUNT
	.align		4
        /*0024*/ 	.byte	0x02, 0x4a
	.zero		1
	.zero		1


	//----- nvinfo : EIATTR_EXIT_INSTR_OFFSETS
	.align		4
        /*0028*/ 	.byte	0x04, 0x1c
        /*002a*/ 	.short	(.L_232 - .L_231)


	//   ....[0]....
.L_231:
        /*002c*/ 	.word	0x00000010


	//----- nvinfo : EIATTR_MAX_THREADS
	.align		4
.L_232:
        /*0030*/ 	.byte	0x04, 0x05
        /*0032*/ 	.short	(.L_234 - .L_233)
.L_233:
        /*0034*/ 	.word	0x00000080
        /*0038*/ 	.word	0x00000001
        /*003c*/ 	.word	0x00000001


	//----- nvinfo : EIATTR_CBANK_PARAM_SIZE
	.align		4
.L_234:
        /*0040*/ 	.byte	0x03, 0x19
        /*0042*/ 	.short	0x0418


	//----- nvinfo : EIATTR_PARAM_CBANK
	.align		4
        /*0044*/ 	.byte	0x04, 0x0a
        /*0046*/ 	.short	(.L_236 - .L_235)
	.align		4
.L_235:
        /*0048*/ 	.word	index@(.nv.constant0._ZN7cutlass13device_kernelIN5flash19enable_sm80_to_sm89INS1_16FlashAttnFwdSm80INS1_25CollectiveMainloopFwdSm80ILi4ELi1ELb0EN4cute5tupleIJNS5_1CILi128EEENS7_ILi112EEENS7_ILi64EEEEEELi64ENS_6half_tEfNS_4arch4Sm80ELb0ELb0ELb0ELb0ELb1ELb0ELb1ELb0EEENS1_21CollectiveEpilogueFwdINS6_IJS8_SA_S9_EEENS6_IJNS7_ILi1EEESI_SI_EEESC_SE_Li128ELb0ELb1ELb0ELb0EEENS1_19SingleTileSchedulerILb0ELb0ELb1ELi128EEEEEEEEEvNT_6ParamsE)
        /*004c*/ 	.short	0x0380
        /*004e*/ 	.short	0x0418


	//----- nvinfo : EIATTR_SW_WAR
	.align		4
.L_236:
        /*0050*/ 	.byte	0x04, 0x36
        /*0052*/ 	.short	(.L_238 - .L_237)
.L_237:
        /*0054*/ 	.word	0x00000008
.L_238:


//--------------------- .nv.info._ZN7cutlass13device_kernelIN5flash19enable_sm80_to_sm89INS1_16FlashAttnFwdSm80INS1_25CollectiveMainloopFwdSm80ILi4ELi1ELb0EN4cute5tupleIJNS5_1CILi128EEENS7_ILi112EEENS7_ILi64EEEEEELi64ENS_6half_tEfNS_4arch4Sm80ELb0ELb0ELb0ELb1ELb1ELb0ELb1ELb0EEENS1_21CollectiveEpilogueFwdINS6_IJS8_SA_S9_EEENS6_IJNS7_ILi1EEESI_SI_EEESC_SE_Li128ELb1ELb1ELb0ELb0EEENS1_19SingleTileSchedulerILb1ELb0ELb1ELi128EEEEEEEEEvNT_6ParamsE --------------------------
	.section	.nv.info._ZN7cutlass13device_kernelIN5flash19enable_sm80_to_sm89INS1_16FlashAttnFwdSm80INS1_25CollectiveMainloopFwdSm80ILi4ELi1ELb0EN4cute5tupleIJNS5_1CILi128EEENS7_ILi112EEENS7_ILi64EEEEEELi64ENS_6half_tEfNS_4arch4Sm80ELb0ELb0ELb0ELb1ELb1ELb0ELb1ELb0EEENS1_21CollectiveEpilogueFwdINS6_IJS8_SA_S9_EEENS6_IJNS7_ILi1EEESI_SI_EEESC_SE_Li128ELb1ELb1ELb0ELb0EEENS1_19SingleTileSchedulerILb1ELb0ELb1ELi128EEEEEEEEEvNT_6ParamsE,"",@"SHT_CUDA_INFO"
	.sectionflags	@""
	.align	4


	//----- nvinfo : EIATTR_CUDA_API_VERSION
	.align		4
        /*0000*/ 	.byte	0x04, 0x37
        /*0002*/ 	.short	(.L_240 - .L_239)
.L_239:
        /*0004*/ 	.word	0x00000082


	//----- nvinfo : EIATTR_KPARAM_INFO
	.align		4
.L_240:
        /*0008*/ 	.byte	0x04, 0x17
        /*000a*/ 	.short	(.L_242 - .L_241)
.L_241:
        /*000c*/ 	.word	0x00000000
        /*0010*/ 	.short	0x0000
        /*0012*/ 	.short	0x0000
        /*0014*/ 	.byte	0x00, 0xf0, 0x61, 0x10


	//----- nvinfo : EIATTR_SPARSE_MMA_MASK
	.align		4
.L_242:
        /*0018*/ 	.byte	0x03, 0x50
        /*001a*/ 	.short	0x0000


	//----- nvinfo : EIATTR_MAXREG_COUNT
	.align		4
        /*001c*/ 	.byte	0x03, 0x1b
        /*001e*/ 	.short	0x00ff


	//----- nvinfo : EIATTR_MERCURY_ISA_VERSION
	.align		4
        /*0020*/ 	.byte	0x03, 0x5f
        /*0022*/ 	.short	0x0101


	//----- nvinfo : EIATTR_VRC_CTA_INIT_COUNT
	.align		4
        /*0024*/ 	.byte	0x02, 0x4a
	.zero		1
	.zero		1


	//----- nvinfo : EIATTR_EXIT_INSTR_OFFSETS
	.align		4
        /*0028*/ 	.byte	0x04, 0x1c
        /*002a*/ 	.short	(.L_244 - .L_243)


	//   ....[0]....
.L_243:
        /*002c*/ 	.word	0x00000010


	//----- nvinfo : EIATTR_MAX_THREADS
	.align		4
.L_244:
        /*0030*/ 	.byte	0x04, 0x05
        /*0032*/ 	.short	(.L_246 - .L_245)
.L_245:
        /*0034*/ 	.word	0x00000080
        /*0038*/ 	.word	0x00000001
        /*003c*/ 	.word	0x00000001


	//----- nvinfo : EIATTR_CBANK_PARAM_SIZE
	.align		4
.L_246:
        /*0040*/ 	.byte	0x03, 0x19
        /*0042*/ 	.short	0x0418


	//----- nvinfo : EIATTR_PARAM_CBANK
	.align		4
        /*0044*/ 	.byte	0x04, 0x0a
        /*0046*/ 	.short	(.L_248 - .L_247)
	.align		4
.L_247:
        /*0048*/ 	.word	index@(.nv.constant0._ZN7cutlass13device_kernelIN5flash19enable_sm80_to_sm89INS1_16FlashAttnFwdSm80INS1_25CollectiveMainloopFwdSm80ILi4ELi1ELb0EN4cute5tupleIJNS5_1CILi128EEENS7_ILi112EEENS7_ILi64EEEEEELi64ENS_6half_tEfNS_4arch4Sm80ELb0ELb0ELb0ELb1ELb1ELb0ELb1ELb0EEENS1_21CollectiveEpilogueFwdINS6_IJS8_SA_S9_EEENS6_IJNS7_ILi1EEESI_SI_EEESC_SE_Li128ELb1ELb1ELb0ELb0EEENS1_19SingleTileSchedulerILb1ELb0ELb1ELi128EEEEEEEEEvNT_6ParamsE)
        /*004c*/ 	.short	0x0380
        /*004e*/ 	.short	0x0418


	//----- nvinfo : EIATTR_SW_WAR
	.align		4
.L_248:
        /*0050*/ 	.byte	0x04, 0x36
        /*0052*/ 	.short	(.L_250 - .L_249)
.L_249:
        /*0054*/ 	.word	0x00000008
.L_250:


//--------------------- .nv.info._ZN7cutlass13device_kernelIN5flash19enable_sm80_to_sm89INS1_16FlashAttnFwdSm80INS1_25CollectiveMainloopFwdSm80ILi4ELi1ELb0EN4cute5tupleIJNS5_1CILi128EEENS7_ILi112EEENS7_ILi64EEEEEELi64ENS_6half_tEfNS_4arch4Sm80ELb0ELb0ELb0ELb1ELb1ELb1ELb1ELb0EEENS1_21CollectiveEpilogueFwdINS6_IJS8_SA_S9_EEENS6_IJNS7_ILi1EEESI_SI_EEESC_SE_Li128ELb1ELb1ELb0ELb0EEENS1_19SingleTileSchedulerILb1ELb0ELb1ELi128EEEEEEEEEvNT_6ParamsE --------------------------
	.section	.nv.info._ZN7cutlass13device_kernelIN5flash19enable_sm80_to_sm89INS1_16FlashAttnFwdSm80INS1_25CollectiveMainloopFwdSm80ILi4ELi1ELb0EN4cute5tupleIJNS5_1CILi128EEENS7_ILi112EEENS7_ILi64EEEEEELi64ENS_6half_tEfNS_4arch4Sm80ELb0ELb0ELb0ELb1ELb1ELb1ELb1ELb0EEENS1_21CollectiveEpilogueFwdINS6_IJS8_SA_S9_EEENS6_IJNS7_ILi1EEESI_SI_EEESC_SE_Li128ELb1ELb1ELb0ELb0EEENS1_19SingleTileSchedulerILb1ELb0ELb1ELi128EEEEEEEEEvNT_6ParamsE,"",@"SHT_CUDA_INFO"
	.sectionflags	@""
	.align	4


	//----- nvinfo : EIATTR_CUDA_API_VERSION
	.align		4
        /*0000*/ 	.byte	0x04, 0x37
        /*0002*/ 	.short	(.L_252 - .L_251)
.L_251:
        /*0004*/ 	.word	0x00000082


	//----- nvinfo : EIATTR_KPARAM_INFO
	.align		4
.L_252:
        /*0008*/ 	.byte	0x04, 0x17
        /*000a*/ 	.short	(.L_254 - .L_253)
.L_253:
        /*000c*/ 	.word	0x00000000
        /*0010*/ 	.short	0x0000
        /*0012*/ 	.short	0x0000
        /*0014*/ 	.byte	0x00, 0xf0, 0x61, 0x10


	//----- nvinfo : EIATTR_SPARSE_MMA_MASK
	.align		4
.L_254:
        /*0018*/ 	.byte	0x03, 0x50
        /*001a*/ 	.short	0x0000


	//----- nvinfo : EIATTR_MAXREG_COUNT
	.align		4
        /*001c*/ 	.byte	0x03, 0x1b
        /*001e*/ 	.short	0x00ff


	//----- nvinfo : EIATTR_MERCURY_ISA_VERSION
	.align		4
        /*0020*/ 	.byte	0x03, 0x5f
        /*0022*/ 	.short	0x0101


	//----- nvinfo : EIATTR_VRC_CTA_INIT_COUNT
	.align		4
        /*0024*/ 	.byte	0x02, 0x4a
	.zero		1
	.zero		1


	//----- nvinfo : EIATTR_EXIT_INSTR_OFFSETS
	.align		4
        /*0028*/ 	.byte	0x04, 0x1c
        /*002a*/ 	.short	(.L_256 - .L_255)


	//   ....[0]....
.L_255:
        /*002c*/ 	.word	0x00000010


	//----- nvinfo : EIATTR_MAX_THREADS
	.align		4
.L_256:
        /*0030*/ 	.byte	0x04, 0x05
        /*0032*/ 	.short	(.L_258 - .L_257)
.L_257:
        /*0034*/ 	.word	0x00000080
        /*0038*/ 	.word	0x00000001
        /*003c*/ 	.word	0x00000001


	//----- nvinfo : EIATTR_CBANK_PARAM_SIZE
	.align		4
.L_258:
        /*0040*/ 	.byte	0x03, 0x19
        /*0042*/ 	.short	0x0418


	//----- nvinfo : EIATTR_PARAM_CBANK
	.align		4
        /*0044*/ 	.byte	0x04, 0x0a
        /*0046*/ 	.short	(.L_260 - .L_259)
	.align		4
.L_259:
        /*0048*/ 	.word	index@(.nv.constant0._ZN7cutlass13device_kernelIN5flash19enable_sm80_to_sm89INS1_16FlashAttnFwdSm80INS1_25CollectiveMainloopFwdSm80ILi4ELi1ELb0EN4cute5tupleIJNS5_1CILi128EEENS7_ILi112EEENS7_ILi64EEEEEELi64ENS_6half_tEfNS_4arch4Sm80ELb0ELb0ELb0ELb1ELb1ELb1ELb1ELb0EEENS1_21CollectiveEpilogueFwdINS6_IJS8_SA_S9_EEENS6_IJNS7_ILi1EEESI_SI_EEESC_SE_Li128ELb1ELb1ELb0ELb0EEENS1_19SingleTileSchedulerILb1ELb0ELb1ELi128EEEEEEEEEvNT_6ParamsE)
        /*004c*/ 	.short	0x0380
        /*004e*/ 	.short	0x0418


	//----- nvinfo : EIATTR_SW_WAR
	.align		4
.L_260:
        /*0050*/ 	.byte	0x04, 0x36
        /*0052*/ 	.short	(.L_262 - .L_261)
.L_261:
        /*0054*/ 	.word	0x00000008
.L_262:


//--------------------- .nv.info._ZN7cutlass13device_kernelIN5flash19enable_sm80_to_sm89INS1_16FlashAttnFwdSm80INS1_25CollectiveMainloopFwdSm80ILi4ELi1ELb0EN4cute5tupleIJNS5_1CILi128EEENS7_ILi96EEENS7_ILi64EEEEEELi64ENS_6half_tEfNS_4arch4Sm80ELb0ELb1ELb0ELb0ELb1ELb0ELb1ELb0EEENS1_21CollectiveEpilogueFwdINS6_IJS8_SA_S9_EEENS6_IJNS7_ILi1EEESI_SI_EEESC_SE_Li128ELb0ELb1ELb0ELb0EEENS1_19SingleTileSchedulerILb0ELb0ELb1ELi128EEEEEEEEEvNT_6ParamsE --------------------------
	.section	.nv.info._ZN7cutlass13device_kernelIN5flash19enable_sm80_to_sm89INS1_16FlashAttnFwdSm80INS1_25CollectiveMainloopFwdSm80ILi4ELi1ELb0EN4cute5tupleIJNS5_1CILi128EEENS7_ILi96EEENS7_ILi64EEEEEELi64ENS_6half_tEfNS_4arch4Sm80ELb0ELb1ELb0ELb0ELb1ELb0ELb1ELb0EEENS1_21CollectiveEpilogueFwdINS6_IJS8_SA_S9_EEENS6_IJNS7_ILi1EEESI_SI_EEESC_SE_Li128ELb0ELb1ELb0ELb0EEENS1_19SingleTileSchedulerILb0ELb0ELb1ELi128EEEEEEEEEvNT_6ParamsE,"",@"SHT_CUDA_INFO"
	.sectionflags	@""
	.align	4


	//----- nvinfo : EIATTR_CUDA_API_VERSION
	.align		4
        /*0000*/ 	.byte	0x04, 0x37
        /*0002*/ 	.short	(.L_264 - .L_263)
.L_263:
        /*0004*/ 	.word	0x00000082


	//----- nvinfo : EIATTR_KPARAM_INFO
	.align		4
.L_264:
        /*0008*/ 	.byte	0x04, 0x17
        /*000a*/ 	.short	(.L_266 - .L_265)
.L_265:
        /*000c*/ 	.word	0x00000000
        /*0010*/ 	.short	0x0000
        /*0012*/ 	.short	0x0000
        /*0014*/ 	.byte	0x00, 0xf0, 0x61, 0x10


	//----- nvinfo : EIATTR_SPARSE_MMA_MASK
	.align		4
.L_266:
        /*0018*/ 	.byte	0x03, 0x50
        /*001a*/ 	.short	0x0000


	//----- nvinfo : EIATTR_MAXREG_COUNT
	.align		4
        /*001c*/ 	.byte	0x03, 0x1b
        /*001e*/ 	.short	0x00ff


	//----- nvinfo : EIATTR_MERCURY_ISA_VERSION
	.align		4
        /*0020*/ 	.byte	0x03, 0x5f
        /*0022*/ 	.short	0x0101


	//----- nvinfo : EIATTR_VRC_CTA_INIT_COUNT
	.align		4
        /*0024*/ 	.byte	0x02, 0x4a
	.zero		1
	.zero		1


	//----- nvinfo : EIATTR_EXIT_INSTR_OFFSETS
	.align		4
        /*0028*/ 	.byte	0x04, 0x1c
        /*002a*/ 	.short	(.L_268 - .L_267)


	//   ....[0]....
.L_267:
        /*002c*/ 	.word	0x00000010


	//----- nvinfo : EIATTR_MAX_THREADS
	.align		4
.L_268:
        /*0030*/ 	.byte	0x04, 0x05
        /*0032*/ 	.short	(.L_270 - .L_269)
.L_269:
        /*0034*/ 	.word	0x00000080
        /*0038*/ 	.word	0x00000001
        /*003c*/ 	.word	0x00000001


	//----- nvinfo : EIATTR_CBANK_PARAM_SIZE
	.align		4
.L_270:
        /*0040*/ 	.byte	0x03, 0x19
        /*0042*/ 	.short	0x0418


	//----- nvinfo : EIATTR_PARAM_CBANK
	.align		4
        /*0044*/ 	.byte	0x04, 0x0a
        /*0046*/ 	.short	(.L_272 - .L_271)
	.align		4
.L_271:
        /*0048*/ 	.word	index@(.nv.constant0._ZN7cutlass13device_kernelIN5flash19enable_sm80_to_sm89INS1_16FlashAttnFwdSm80INS1_25CollectiveMainloopFwdSm80ILi4ELi1ELb0EN4cute5tupleIJNS5_1CILi128EEENS7_ILi96EEENS7_ILi64EEEEEELi64ENS_6half_tEfNS_4arch4Sm80ELb0ELb1ELb0ELb0ELb1ELb0ELb1ELb0EEENS1_21CollectiveEpilogueFwdINS6_IJS8_SA_S9_EEENS6_IJNS7_ILi1EEESI_SI_EEESC_SE_Li128ELb0ELb1ELb0ELb0EEENS1_19SingleTileSchedulerILb0ELb0ELb1ELi128EEEEEEEEEvNT_6ParamsE)
        /*004c*/ 	.short	0x0380
        /*004e*/ 	.short	0x0418


	//----- nvinfo : EIATTR_SW_WAR
	.align		4
.L_272:
        /*0050*/ 	.byte	0x04, 0x36
        /*0052*/ 	.short	(.L_274 - .L_273)
.L_273:
        /*0054*/ 	.word	0x00000008
.L_274:


//--------------------- .nv.info._ZN7cutlass13device_kernelIN5flash19enable_sm80_to_sm89INS1_16FlashAttnFwdSm80INS1_25CollectiveMainloopFwdSm80ILi4ELi1ELb0EN4cute5tupleIJNS5_1CILi128EEENS7_ILi96EEENS7_ILi64EEEEEELi64ENS_6half_tEfNS_4arch4Sm80ELb0ELb1ELb0ELb1ELb1ELb0ELb1ELb0EEENS1_21CollectiveEpilogueFwdINS6_IJS8_SA_S9_EEENS6_IJNS7_ILi1EEESI_SI_EEESC_SE_Li128ELb1ELb1ELb0ELb0EEENS1_19SingleTileSchedulerILb1ELb0ELb1ELi128EEEEEEEEEvNT_6ParamsE --------------------------
	.section	.nv.info._ZN7cutlass13device_kernelIN5flash19enable_sm80_to_sm89INS1_16FlashAttnFwdSm80INS1_25CollectiveMainloopFwdSm80ILi4ELi1ELb0EN4cute5tupleIJNS5_1CILi128EEENS7_ILi96EEENS7_ILi64EEEEEELi64ENS_6half_tEfNS_4arch4Sm80ELb0ELb1ELb0ELb1ELb1ELb0ELb1ELb0EEENS1_21CollectiveEpilogueFwdINS6_IJS8_SA_S9_EEENS6_IJNS7_ILi1EEESI_SI_EEESC_SE_Li128ELb1ELb1ELb0ELb0EEENS1_19SingleTileSchedulerILb1ELb0ELb1ELi128EEEEEEEEEvNT_6ParamsE,"",@"SHT_CUDA_INFO"
	.sectionflags	@""
	.align	4


	//----- nvinfo : EIATTR_CUDA_API_VERSION
	.align		4
        /*0000*/ 	.byte	0x04, 0x37
        /*0002*/ 	.short	(.L_276 - .L_275)
.L_275:
        /*0004*/ 	.word	0x00000082


	//----- nvinfo : EIATTR_KPARAM_INFO
	.align		4
.L_276:
        /*0008*/ 	.byte	0x04, 0x17
        /*000a*/ 	.short	(.L_278 - .L_277)
.L_277:
        /*000c*/ 	.word	0x00000000
        /*0010*/ 	.short	0x0000
        /*0012*/ 	.short	0x0000
        /*0014*/ 	.byte	0x00, 0xf0, 0x61, 0x10


	//----- nvinfo : EIATTR_SPARSE_MMA_MASK
	.align		4
.L_278:
        /*0018*/ 	.byte	0x03, 0x50
        /*001a*/ 	.short	0x0000


	//----- nvinfo : EIATTR_MAXREG_COUNT
	.align		4
        /*001c*/ 	.byte	0x03, 0x1b
        /*001e*/ 	.short	0x00ff


	//----- nvinfo : EIATTR_MERCURY_ISA_VERSION
	.align		4
        /*0020*/ 	.byte	0x03, 0x5f
        /*0022*/ 	.short	0x0101


	//----- nvinfo : EIATTR_VRC_CTA_INIT_COUNT
	.align		4
        /*0024*/ 	.byte	0x02, 0x4a
	.zero		1
	.zero		1


	//----- nvinfo : EIATTR_EXIT_INSTR_OFFSETS
	.align		4
        /*0028*/ 	.byte	0x04, 0x1c
        /*002a*/ 	.short	(.L_280 - .L_279)


	//   ....[0]....
.L_279:
        /*002c*/ 	.word	0x00000010


	//----- nvinfo : EIATTR_MAX_THREADS
	.align		4
.L_280:
        /*0030*/ 	.byte	0x04, 0x05
        /*0032*/ 	.short	(.L_282 - .L_281)
.L_281:
        /*0034*/ 	.word	0x00000080
        /*0038*/ 	.word	0x00000001
        /*003c*/ 	.word	0x00000001


	//----- nvinfo : EIATTR_CBANK_PARAM_SIZE
	.align		4
.L_282:
        /*0040*/ 	.byte	0x03, 0x19
        /*0042*/ 	.short	0x0418


	//----- nvinfo : EIATTR_PARAM_CBANK
	.align		4
        /*0044*/ 	.byte	0x04, 0x0a
        /*0046*/ 	.short	(.L_284 - .L_283)
	.align		4
.L_283:
        /*0048*/ 	.word	index@(.nv.constant0._ZN7cutlass13device_kernelIN5flash19enable_sm80_to_sm89INS1_16FlashAttnFwdSm80INS1_25CollectiveMainloopFwdSm80ILi4ELi1ELb0EN4cute5tupleIJNS5_1CILi128EEENS7_ILi96EEENS7_ILi64EEEEEELi64ENS_6half_tEfNS_4arch4Sm80ELb0ELb1ELb0ELb1ELb1ELb0ELb1ELb0EEENS1_21CollectiveEpilogueFwdINS6_IJS8_SA_S9_EEENS6_IJNS7_ILi1EEESI_SI_EEESC_SE_Li128ELb1ELb1ELb0ELb0EEENS1_19SingleTileSchedulerILb1ELb0ELb1ELi128EEEEEEEEEvNT_6ParamsE)
        /*004c*/ 	.short	0x0380
        /*004e*/ 	.short	0x0418


	//----- nvinfo : EIATTR_SW_WAR
	.align		4
.L_284:
        /*0050*/ 	.byte	0x04, 0x36
        /*0052*/ 	.short	(.L_286 - .L_285)
.L_285:
        /*0054*/ 	.word	0x00000008
.L_286:


//--------------------- .nv.info._ZN7cutlass13device_kernelIN5flash19enable_sm80_to_sm89INS1_16FlashAttnFwdSm80INS1_25CollectiveMainloopFwdSm80ILi4ELi1ELb0EN4cute5tupleIJNS5_1CILi128EEENS7_ILi96EEENS7_ILi64EEEEEELi64ENS_6half_tEfNS_4arch4Sm80ELb0ELb1ELb0ELb1ELb1ELb1ELb1ELb0EEENS1_21CollectiveEpilogueFwdINS6_IJS8_SA_S9_EEENS6_IJNS7_ILi1EEESI_SI_EEESC_SE_Li128ELb1ELb1ELb0ELb0EEENS1_19SingleTileSchedulerILb1ELb0ELb1ELi128EEEEEEEEEvNT_6ParamsE --------------------------
	.section	.nv.info._ZN7cutlass13device_kernelIN5flash19enable_sm80_to_sm89INS1_16FlashAttnFwdSm80INS1_25CollectiveMainloopFwdSm80ILi4ELi1ELb0EN4cute5tupleIJNS5_1CILi128EEENS7_ILi96EEENS7_ILi64EEEEEELi64ENS_6half_tEfNS_4arch4Sm80ELb0ELb1ELb0ELb1ELb1ELb1ELb1ELb0EEENS1_21CollectiveEpilogueFwdINS6_IJS8_SA_S9_EEENS6_IJNS7_ILi1EEESI_SI_EEESC_SE_Li128ELb1ELb1ELb0ELb0EEENS1_19SingleTileSchedulerILb1ELb0ELb1ELi128EEEEEEEEEvNT_6ParamsE,"",@"SHT_CUDA_INFO"
	.sectionflags	@""
	.align	4


	//----- nvinfo : EIATTR_CUDA_API_VERSION
	.align		4
        /*0000*/ 	.byte	0x04, 0x37
        /*0002*/ 	.short	(.L_288 - .L_287)
.L_287:
        /*0004*/ 	.word	0x00000082


	//----- nvinfo : EIATTR_KPARAM_INFO
	.align		4
.L_288:
        /*0008*/ 	.byte	0x04, 0x17
        /*000a*/ 	.short	(.L_290 - .L_289)
.L_289:
        /*000c*/ 	.word	0x00000000
        /*0010*/ 	.short	0x0000
        /*0012*/ 	.short	0x0000
        /*0014*/ 	.byte	0x00, 0xf0, 0x61, 0x10


	//----- nvinfo : EIATTR_SPARSE_MMA_MASK
	.align		4
.L_290:
        /*0018*/ 	.byte	0x03, 0x50
        /*001a*/ 	.short	0x0000


	//----- nvinfo : EIATTR_MAXREG_COUNT
	.align		4
        /*001c*/ 	.byte	0x03, 0x1b
        /*001e*/ 	.short	0x00ff


	//----- nvinfo : EIATTR_MERCURY_ISA_VERSION
	.align		4
        /*0020*/ 	.byte	0x03, 0x5f
        /*0022*/ 	.short	0x0101


	//----- nvinfo : EIATTR_VRC_CTA_INIT_COUNT
	.align		4
        /*0024*/ 	.byte	0x02, 0x4a
	.zero		1
	.zero		1


	//----- nvinfo : EIATTR_EXIT_INSTR_OFFSETS
	.align		4
        /*0028*/ 	.byte	0x04, 0x1c
        /*002a*/ 	.short	(.L_292 - .L_291)


	//   ....[0]....
.L_291:
        /*002c*/ 	.word	0x00000010


	//----- nvinfo : EIATTR_MAX_THREADS
	.align		4
.L_292:
        /*0030*/ 	.byte	0x04, 0x05
        /*0032*/ 	.short	(.L_294 - .L_293)
.L_293:
        /*0034*/ 	.word	0x00000080
        /*0038*/ 	.word	0x00000001
        /*003c*/ 	.word	0x00000001


	//----- nvinfo : EIATTR_CBANK_PARAM_SIZE
	.align		4
.L_294:
        /*0040*/ 	.byte	0x03, 0x19
        /*0042*/ 	.short	0x0418


	//----- nvinfo : EIATTR_PARAM_CBANK
	.align		4
        /*0044*/ 	.byte	0x04, 0x0a
        /*0046*/ 	.short	(.L_296 - .L_295)
	.align		4
.L_295:
        /*0048*/ 	.word	index@(.nv.constant0._ZN7cutlass13device_kernelIN5flash19enable_sm80_to_sm89INS1_16FlashAttnFwdSm80INS1_25CollectiveMainloopFwdSm80ILi4ELi1ELb0EN4cute5tupleIJNS5_1CILi128EEENS7_ILi96EEENS7_ILi64EEEEEELi64ENS_6half_tEfNS_4arch4Sm80ELb0ELb1ELb0ELb1ELb1ELb1ELb1ELb0EEENS1_21CollectiveEpilogueFwdINS6_IJS8_SA_S9_EEENS6_IJNS7_ILi1EEESI_SI_EEESC_SE_Li128ELb1ELb1ELb0ELb0EEENS1_19SingleTileSchedulerILb1ELb0ELb1ELi128EEEEEEEEEvNT_6ParamsE)
        /*004c*/ 	.short	0x0380
        /*004e*/ 	.short	0x0418


	//----- nvinfo : EIATTR_SW_WAR
	.align		4
.L_296:
        /*0050*/ 	.byte	0x04, 0x36
        /*0052*/ 	.short	(.L_298 - .L_297)
.L_297:
        /*0054*/ 	.word	0x00000008
.L_298:


//--------------------- .nv.info._ZN7cutlass13device_kernelIN5flash19enable_sm80_to_sm89INS1_16FlashAttnFwdSm80INS1_25CollectiveMainloopFwdSm80ILi4ELi1ELb0EN4cute5tupleIJNS5_1CILi128EEENS7_ILi112EEENS7_ILi64EEEEEELi64ENS_6half_tEfNS_4arch4Sm80ELb1ELb0ELb0ELb0ELb1ELb0ELb1ELb0EEENS1_21CollectiveEpilogueFwdINS6_IJS8_SA_S9_EEENS6_IJNS7_ILi1EEESI_SI_EEESC_SE_Li128ELb0ELb1ELb0ELb0EEENS1_30DynamicPersistentTileSchedulerILi128ELi128ELb0ELb1ELb0EEEEEEEEEvNT_6ParamsE --------------------------
	.section	.nv.info._ZN7cutlass13device_kernelIN5flash19enable_sm80_to_sm89INS1_16FlashAttnFwdSm80INS1_25CollectiveMainloopFwdSm80ILi4ELi1ELb0EN4cute5tupleIJNS5_1CILi128EEENS7_ILi112EEENS7_ILi64EEEEEELi64ENS_6half_tEfNS_4arch4Sm80ELb1ELb0ELb0ELb0ELb1ELb0ELb1ELb0EEENS1_21CollectiveEpilogueFwdINS6_IJS8_SA_S9_EEENS6_IJNS7_ILi1EEESI_SI_EEESC_SE_Li128ELb0ELb1ELb0ELb0EEENS1_30DynamicPersistentTileSchedulerILi128ELi128ELb0ELb1ELb0EEEEEEEEEvNT_6ParamsE,"",@"SHT_CUDA_INFO"
	.sectionflags	@""
	.align	4


	//----- nvinfo : EIATTR_CUDA_API_VERSION
	.align		4
        /*0000*/ 	.byte	0x04, 0x37
        /*0002*/ 	.short	(.L_300 - .L_299)
.L_299:
        /*0004*/ 	.word	0x00000082


	//----- nvinfo : EIATTR_KPARAM_INFO
	.align		4
.L_300:
        /*0008*/ 	.byte	0x04, 0x17
        /*000a*/ 	.short	(.L_302 - .L_301)
.L_301:
        /*000c*/ 	.word	0x00000000
        /*0010*/ 	.short	0x0000
        /*0012*/ 	.short	0x0000
        /*0014*/ 	.byte	0x00, 0xf0, 0xa1, 0x10


	//----- nvinfo : EIATTR_SPARSE_MMA_MASK
	.align		4
.L_302:
        /*0018*/ 	.byte	0x03, 0x50
        /*001a*/ 	.short	0x0000


	//----- nvinfo : EIATTR_MAXREG_COUNT
	.align		4
        /*001c*/ 	.byte	0x03, 0x1b
        /*001e*/ 	.short	0x00ff


	//----- nvinfo : EIATTR_MERCURY_ISA_VERSION
	.align		4
        /*0020*/ 	.byte	0x03, 0x5f
        /*0022*/ 	.short	0x0101


	//----- nvinfo : EIATTR_VRC_CTA_INIT_COUNT
	.align		4
        /*0024*/ 	.byte	0x02, 0x4a
	.zero		1
	.zero		1


	//----- nvinfo : EIATTR_EXIT_INSTR_OFFSETS
	.align		4
        /*0028*/ 	.byte	0x04, 0x1c
        /*002a*/ 	.short	(.L_304 - .L_303)


	//   ....[0]....
.L_303:
        /*002c*/ 	.word	0x00000010


	//----- nvinfo : EIATTR_MAX_THREADS
	.align		4
.L_304:
        /*0030*/ 	.byte	0x04, 0x05
        /*0032*/ 	.short	(.L_306 - .L_305)
.L_305:
        /*0034*/ 	.word	0x00000080
        /*0038*/ 	.word	0x00000001
        /*003c*/ 	.word	0x00000001


	//----- nvinfo : EIATTR_CBANK_PARAM_SIZE
	.align		4
.L_306:
        /*0040*/ 	.byte	0x03, 0x19
        /*0042*/ 	.short	0x0428


	//----- nvinfo : EIATTR_PARAM_CBANK
	.align		4
        /*0044*/ 	.byte	0x04, 0x0a
        /*0046*/ 	.short	(.L_308 - .L_307)
	.align		4
.L_307:
        /*0048*/ 	.word	index@(.nv.constant0._ZN7cutlass13device_kernelIN5flash19enable_sm80_to_sm89INS1_16FlashAttnFwdSm80INS1_25CollectiveMainloopFwdSm80ILi4ELi1ELb0EN4cute5tupleIJNS5_1CILi128EEENS7_ILi112EEENS7_ILi64EEEEEELi64ENS_6half_tEfNS_4arch4Sm80ELb1ELb0ELb0ELb0ELb1ELb0ELb1ELb0EEENS1_21CollectiveEpilogueFwdINS6_IJS8_SA_S9_EEENS6_IJNS7_ILi1EEESI_SI_EEESC_SE_Li128ELb0ELb1ELb0ELb0EEENS1_30DynamicPersistentTileSchedulerILi128ELi128ELb0ELb1ELb0EEEEEEEEEvNT_6ParamsE)
        /*004c*/ 	.short	0x0380
        /*004e*/ 	.short	0x0428


	//----- nvinfo : EIATTR_SW_WAR
	.align		4
.L_308:
        /*0050*/ 	.byte	0x04, 0x36
        /*0052*/ 	.short	(.L_310 - .L_309)
.L_309:
        /*0054*/ 	.word	0x00000008
.L_310:


//--------------------- .nv.info._ZN7cutlass13device_kernelIN5flash19enable_sm80_to_sm89INS1_16FlashAttnFwdSm80INS1_25CollectiveMainloopFwdSm80ILi4ELi1ELb0EN4cute5tupleIJNS5_1CILi128EEENS7_ILi112EEENS7_ILi64EEEEEELi64ENS_6half_tEfNS_4arch4Sm80ELb1ELb0ELb0ELb1ELb1ELb0ELb1ELb0EEENS1_21CollectiveEpilogueFwdINS6_IJS8_SA_S9_EEENS6_IJNS7_ILi1EEESI_SI_EEESC_SE_Li128ELb1ELb1ELb0ELb0EEENS1_19SingleTileSchedulerILb1ELb0ELb1ELi128EEEEEEEEEvNT_6ParamsE --------------------------
	.section	.nv.info._ZN7cutlass13device_kernelIN5flash19enable_sm80_to_sm89INS1_16FlashAttnFwdSm80INS1_25CollectiveMainloopFwdSm80ILi4ELi1ELb0EN4cute5tupleIJNS5_1CILi128EEENS7_ILi112EEENS7_ILi64EEEEEELi64ENS_6half_tEfNS_4arch4Sm80ELb1ELb0ELb0ELb1ELb1ELb0ELb1ELb0EEENS1_21CollectiveEpilogueFwdINS6_IJS8_SA_S9_EEENS6_IJNS7_ILi1EEESI_SI_EEESC_SE_Li128ELb1ELb1ELb0ELb0EEENS1_19SingleTileSchedulerILb1ELb0ELb1ELi128EEEEEEEEEvNT_6ParamsE,"",@"SHT_CUDA_INFO"
	.sectionflags	@""
	.align	4


	//----- nvinfo : EIATTR_CUDA_API_VERSION
	.align		4
        /*0000*/ 	.byte	0x04, 0x37
        /*0002*/ 	.short	(.L_312 - .L_311)
.L_311:
        /*0004*/ 	.word	0x00000082


	//----- nvinfo : EIATTR_KPARAM_INFO
	.align		4
.L_312:
        /*0008*/ 	.byte	0x04, 0x17
        /*000a*/ 	.short	(.L_314 - .L_313)
.L_313:
        /*000c*/ 	.word	0x00000000
        /*0010*/ 	.short	0x0000
        /*0012*/ 	.short	0x0000
        /*0014*/ 	.byte	0x00, 0xf0, 0x61, 0x10


	//----- nvinfo : EIATTR_SPARSE_MMA_MASK
	.align		4
.L_314:
        /*0018*/ 	.byte	0x03, 0x50
        /*001a*/ 	.short	0x0000


	//----- nvinfo : EIATTR_MAXREG_COUNT
	.align		4
        /*001c*/ 	.byte	0x03, 0x1b
        /*001e*/ 	.short	0x00ff


	//----- nvinfo : EIATTR_MERCURY_ISA_VERSION
	.align		4
        /*0020*/ 	.byte	0x03, 0x5f
        /*0022*/ 	.short	0x0101


	//----- nvinfo : EIATTR_VRC_CTA_INIT_COUNT
	.align		4
        /*0024*/ 	.byte	0x02, 0x4a
	.zero		1
	.zero		1


	//----- nvinfo : EIATTR_EXIT_INSTR_OFFSETS
	.align		4
        /*0028*/ 	.byte	0x04, 0x1c
        /*002a*/ 	.short	(.L_316 - .L_315)


	//   ....[0]....
.L_315:
        /*002c*/ 	.word	0x00000010


	//----- nvinfo : EIATTR_MAX_THREADS
	.align		4
.L_316:
        /*0030*/ 	.byte	0x04, 0x05
        /*0032*/ 	.short	(.L_318 - .L_317)
.L_317:
        /*0034*/ 	.word	0x00000080
        /*0038*/ 	.word	0x00000001
        /*003c*/ 	.word	0x00000001


	//----- nvinfo : EIATTR_CBANK_PARAM_SIZE
	.align		4
.L_318:
        /*0040*/ 	.byte	0x03, 0x19
        /*0042*/ 	.short	0x0418


	//----- nvinfo : EIATTR_PARAM_CBANK
	.align		4
        /*0044*/ 	.byte	0x04, 0x0a
        /*0046*/ 	.short	(.L_320 - .L_319)
	.align		4
.L_319:
        /*0048*/ 	.word	index@(.nv.constant0._ZN7cutlass13device_kernelIN5flash19enable_sm80_to_sm89INS1_16FlashAttnFwdSm80INS1_25CollectiveMainloopFwdSm80ILi4ELi1ELb0EN4cute5tupleIJNS5_1CILi128EEENS7_ILi112EEENS7_ILi64EEEEEELi64ENS_6half_tEfNS_4arch4Sm80ELb1ELb0ELb0ELb1ELb1ELb0ELb1ELb0EEENS1_21CollectiveEpilogueFwdINS6_IJS8_SA_S9_EEENS6_IJNS7_ILi1EEESI_SI_EEESC_SE_Li128ELb1ELb1ELb0ELb0EEENS1_19SingleTileSchedulerILb1ELb0ELb1ELi128EEEEEEEEEvNT_6ParamsE)
        /*004c*/ 	.short	0x0380
        /*004e*/ 	.short	0x0418


	//----- nvinfo : EIATTR_SW_WAR
	.align		4
.L_320:
        /*0050*/ 	.byte	0x04, 0x36
        /*0052*/ 	.short	(.L_322 - .L_321)
.L_321:
        /*0054*/ 	.word	0x00000008
.L_322:


//--------------------- .nv.info._ZN7cutlass13device_kernelIN5flash19enable_sm80_to_sm89INS1_16FlashAttnFwdSm80INS1_25CollectiveMainloopFwdSm80ILi4ELi1ELb0EN4cute5tupleIJNS5_1CILi128EEENS7_ILi112EEENS7_ILi64EEEEEELi64ENS_6half_tEfNS_4arch4Sm80ELb1ELb0ELb0ELb1ELb1ELb1ELb1ELb0EEENS1_21CollectiveEpilogueFwdINS6_IJS8_SA_S9_EEENS6_IJNS7_ILi1EEESI_SI_EEESC_SE_Li128ELb1ELb1ELb0ELb0EEENS1_19SingleTileSchedulerILb1ELb0ELb1ELi128EEEEEEEEEvNT_6ParamsE --------------------------
	.section	.nv.info._ZN7cutlass13device_kernelIN5flash19enable_sm80_to_sm89INS1_16FlashAttnFwdSm80INS1_25CollectiveMainloopFwdSm80ILi4ELi1ELb0EN4cute5tupleIJNS5_1CILi128EEENS7_ILi112EEENS7_ILi64EEEEEELi64ENS_6half_tEfNS_4arch4Sm80ELb1ELb0ELb0ELb1ELb1ELb1ELb1ELb0EEENS1_21CollectiveEpilogueFwdINS6_IJS8_SA_S9_EEENS6_IJNS7_ILi1EEESI_SI_EEESC_SE_Li128ELb1ELb1ELb0ELb0EEENS1_19SingleTileSchedulerILb1ELb0ELb1ELi128EEEEEEEEEvNT_6ParamsE,"",@"SHT_CUDA_INFO"
	.sectionflags	@""
	.align	4


	//----- nvinfo : EIATTR_CUDA_API_VERSION
	.align		4
        /*0000*/ 	.byte	0x04, 0x37
        /*0002*/ 	.short	(.L_324 - .L_323)
.L_323:
        /*0004*/ 	.word	0x00000082


	//----- nvinfo : EIATTR_KPARAM_INFO
	.align		4
.L_324:
        /*0008*/ 	.byte	0x04, 0x17
        /*000a*/ 	.short	(.L_326 - .L_325)
.L_325:
        /*000c*/ 	.word	0x00000000
        /*0010*/ 	.short	0x0000
        /*0012*/ 	.short	0x0000
        /*0014*/ 	.byte	0x00, 0xf0, 0x61, 0x10


	//----- nvinfo : EIATTR_SPARSE_MMA_MASK
	.align		4
.L_326:
        /*0018*/ 	.byte	0x03, 0x50
        /*001a*/ 	.short	0x0000


	//----- nvinfo : EIATTR_MAXREG_COUNT
	.align		4
        /*001c*/ 	.byte	0x03, 0x1b
        /*001e*/ 	.short	0x00ff


	//----- nvinfo : EIATTR_MERCURY_ISA_VERSION
	.align		4
        /*0020*/ 	.byte	0x03, 0x5f
        /*0022*/ 	.short	0x0101


	//----- nvinfo : EIATTR_VRC_CTA_INIT_COUNT
	.align		4
        /*0024*/ 	.byte	0x02, 0x4a
	.zero		1
	.zero		1


	//----- nvinfo : EIATTR_EXIT_INSTR_OFFSETS
	.align		4
        /*0028*/ 	.byte	0x04, 0x1c
        /*002a*/ 	.short	(.L_328 - .L_327)


	//   ....[0]....
.L_327:
        /*002c*/ 	.word	0x00000010


	//----- nvinfo : EIATTR_MAX_THREADS
	.align		4
.L_328:
        /*0030*/ 	.byte	0x04, 0x05
        /*0032*/ 	.short	(.L_330 - .L_329)
.L_329:
        /*0034*/ 	.word	0x00000080
        /*0038*/ 	.word	0x00000001
        /*003c*/ 	.word	0x00000001


	//----- nvinfo : EIATTR_CBANK_PARAM_SIZE
	.align		4
.L_330:
        /*0040*/ 	.byte	0x03, 0x19
        /*0042*/ 	.short	0x0418


	//----- nvinfo : EIATTR_PARAM_CBANK
	.align		4
        /*0044*/ 	.byte	0x04, 0x0a
        /*0046*/ 	.short	(.L_332 - .L_331)
	.align		4
.L_331:
        /*0048*/ 	.word	index@(.nv.constant0._ZN7cutlass13device_kernelIN5flash19enable_sm80_to_sm89INS1_16FlashAttnFwdSm80INS1_25CollectiveMainloopFwdSm80ILi4ELi1ELb0EN4cute5tupleIJNS5_1CILi128EEENS7_ILi112EEENS7_ILi64EEEEEELi64ENS_6half_tEfNS_4arch4Sm80ELb1ELb0ELb0ELb1ELb1ELb1ELb1ELb0EEENS1_21CollectiveEpilogueFwdINS6_IJS8_SA_S9_EEENS6_IJNS7_ILi1EEESI_SI_EEESC_SE_Li128ELb1ELb1ELb0ELb0EEENS1_19SingleTileSchedulerILb1ELb0ELb1ELi128EEEEEEEEEvNT_6ParamsE)
        /*004c*/ 	.short	0x0380
        /*004e*/ 	.short	0x0418


	//----- nvinfo : EIATTR_SW_WAR
	.align		4
.L_332:
        /*0050*/ 	.byte	0x04, 0x36
        /*0052*/ 	.short	(.L_334 - .L_333)
.L_333:
        /*0054*/ 	.word	0x00000008
.L_334:


//--------------------- .nv.callgraph             --------------------------
	.section	.nv.callgraph,"",@"SHT_CUDA_CALLGRAPH"
	.align	4
	.sectionentsize	8
	.align		4
        /*0000*/ 	.word	0x00000000
	.align		4
        /*0004*/ 	.word	0xffffffff
	.align		4
        /*0008*/ 	.word	0x00000000
	.align		4
        /*000c*/ 	.word	0xfffffffe
	.align		4
        /*0010*/ 	.word	0x00000000
	.align		4
        /*0014*/ 	.word	0xfffffffd
	.align		4
        /*0018*/ 	.word	0x00000000
	.align		4
        /*001c*/ 	.word	0xfffffffc


//--------------------- .nv.constant4             --------------------------
	.section	.nv.constant4,"a",@progbits
	.align	8
	.align		8
.nv.constant4:
        /*0000*/ 	.dword	_ZN82_INTERNAL_fdc0a450_46_flash_fwd_hdim64_fp16_paged_softcapall_sm80_cu_49158569_34134cuda3std3__45__cpo5beginE
	.align		8
        /*0008*/ 	.dword	_ZN82_INTERNAL_fdc0a450_46_flash_fwd_hdim64_fp16_paged_softcapall_sm80_cu_49158569_34134cuda3std3__45__cpo3endE
	.align		8
        /*0010*/ 	.dword	_ZN82_INTERNAL_fdc0a450_46_flash_fwd_hdim64_fp16_paged_softcapall_sm80_cu_49158569_34134cuda3std3__45__cpo6cbeginE
	.align		8
        /*0018*/ 	.dword	_ZN82_INTERNAL_fdc0a450_46_flash_fwd_hdim64_fp16_paged_softcapall_sm80_cu_49158569_34134cuda3std3__45__cpo4cendE
	.align		8
        /*0020*/ 	.dword	_ZN82_INTERNAL_fdc0a450_46_flash_fwd_hdim64_fp16_paged_softcapall_sm80_cu_49158569_34134cuda3std3__484_GLOBAL__N__fdc0a450_46_flash_fwd_hdim64_fp16_paged_softcapall_sm80_cu_49158569_34136ignoreE
	.align		8
        /*0028*/ 	.dword	_ZN82_INTERNAL_fdc0a450_46_flash_fwd_hdim64_fp16_paged_softcapall_sm80_cu_49158569_34134cuda3std3__419piecewise_constructE
	.align		8
        /*0030*/ 	.dword	_ZN82_INTERNAL_fdc0a450_46_flash_fwd_hdim64_fp16_paged_softcapall_sm80_cu_49158569_34134cuda3std3__48in_placeE
	.align		8
        /*0038*/ 	.dword	_ZN82_INTERNAL_fdc0a450_46_flash_fwd_hdim64_fp16_paged_softcapall_sm80_cu_49158569_34134cuda3std6ranges3__45__cpo4swapE
	.align		8
        /*0040*/ 	.dword	_ZN82_INTERNAL_fdc0a450_46_flash_fwd_hdim64_fp16_paged_softcapall_sm80_cu_49158569_34134cuda3std6ranges3__45__cpo9iter_moveE
	.align		8
        /*0048*/ 	.dword	_ZN82_INTERNAL_fdc0a450_46_flash_fwd_hdim64_fp16_paged_softcapall_sm80_cu_49158569_34134cute7productE
	.align		8
        /*0050*/ 	.dword	_ZN82_INTERNAL_fdc0a450_46_flash_fwd_hdim64_fp16_paged_softcapall_sm80_cu_49158569_34134cute1_E


//--------------------- .text._ZN7cutlass13device_kernelIN5flash19enable_sm80_to_sm89INS1_16FlashAttnFwdSm80INS1_25CollectiveMainloopFwdSm80ILi4ELi1ELb0EN4cute5tupleIJNS5_1CILi128EEENS7_ILi112EEENS7_ILi64EEEEEELi64ENS_6half_tEfNS_4arch4Sm80ELb0ELb0ELb1ELb0ELb1ELb0ELb1ELb0EEENS1_21CollectiveEpilogueFwdINS6_IJS8_SA_S9_EEENS6_IJNS7_ILi1EEESI_SI_EEESC_SE_Li128ELb0ELb1ELb0ELb0EEENS1_19SingleTileSchedulerILb0ELb0ELb1ELi128EEEEEEEEEvNT_6ParamsE --------------------------
	.section	.text._ZN7cutlass13device_kernelIN5flash19enable_sm80_to_sm89INS1_16FlashAttnFwdSm80INS1_25CollectiveMainloopFwdSm80ILi4ELi1ELb0EN4cute5tupleIJNS5_1CILi128EEENS7_ILi112EEENS7_ILi64EEEEEELi64ENS_6half_tEfNS_4arch4Sm80ELb0ELb0ELb1ELb0ELb1ELb0ELb1ELb0EEENS1_21CollectiveEpilogueFwdINS6_IJS8_SA_S9_EEENS6_IJNS7_ILi1EEESI_SI_EEESC_SE_Li128ELb0ELb1ELb0ELb0EEENS1_19SingleTileSchedulerILb0ELb0ELb1ELi128EEEEEEEEEvNT_6ParamsE,"ax",@progbits
	.align	128
.text._ZN7cutlass13device_kernelIN5flash19enable_sm80_to_sm89INS1_16FlashAttnFwdSm80INS1_25CollectiveMainloopFwdSm80ILi4ELi1ELb0EN4cute5tupleIJNS5_1CILi128EEENS7_ILi112EEENS7_ILi64EEEEEELi64ENS_6half_tEfNS_4arch4Sm80ELb0ELb0ELb1ELb0ELb1ELb0ELb1ELb0EEENS1_21CollectiveEpilogueFwdINS6_IJS8_SA_S9_EEENS6_IJNS7_ILi1EEESI_SI_EEESC_SE_Li128ELb0ELb1ELb0ELb0EEENS1_19SingleTileSchedulerILb0ELb0ELb1ELi128EEEEEEEEEvNT_6ParamsE:
        .type           _ZN7cutlass13device_kernelIN5flash19enable_sm80_to_sm89INS1_16FlashAttnFwdSm80INS1_25CollectiveMainloopFwdSm80ILi4ELi1ELb0EN4cute5tupleIJNS5_1CILi128EEENS7_ILi112EEENS7_ILi64EEEEEELi64ENS_6half_tEfNS_4arch4Sm80ELb0ELb0ELb1ELb0ELb1ELb0ELb1ELb0EEENS1_21CollectiveEpilogueFwdINS6_IJS8_SA_S9_EEENS6_IJNS7_ILi1EEESI_SI_EEESC_SE_Li128ELb0ELb1ELb0ELb0EEENS1_19SingleTileSchedulerILb0ELb0ELb1ELi128EEEEEEEEEvNT_6ParamsE,@function
        .size           _ZN7cutlass13device_kernelIN5flash19enable_sm80_to_sm89INS1_16FlashAttnFwdSm80INS1_25CollectiveMainloopFwdSm80ILi4ELi1ELb0EN4cute5tupleIJNS5_1CILi128EEENS7_ILi112EEENS7_ILi64EEEEEELi64ENS_6half_tEfNS_4arch4Sm80ELb0ELb0ELb1ELb0ELb1ELb0ELb1ELb0EEENS1_21CollectiveEpilogueFwdINS6_IJS8_SA_S9_EEENS6_IJNS7_ILi1EEESI_SI_EEESC_SE_Li128ELb0ELb1ELb0ELb0EEENS1_19SingleTileSchedulerILb0ELb0ELb1ELi128EEEEEEEEEvNT_6ParamsE,(.L_x_18 - _ZN7cutlass13device_kernelIN5flash19enable_sm80_to_sm89INS1_16FlashAttnFwdSm80INS1_25CollectiveMainloopFwdSm80ILi4ELi1ELb0EN4cute5tupleIJNS5_1CILi128EEENS7_ILi112EEENS7_ILi64EEEEEELi64ENS_6half_tEfNS_4arch4Sm80ELb0ELb0ELb1ELb0ELb1ELb0ELb1ELb0EEENS1_21CollectiveEpilogueFwdINS6_IJS8_SA_S9_EEENS6_IJNS7_ILi1EEESI_SI_EEESC_SE_Li128ELb0ELb1ELb0ELb0EEENS1_19SingleTileSchedulerILb0ELb0ELb1ELi128EEEEEEEEEvNT_6ParamsE)
        .other          _ZN7cutlass13device_kernelIN5flash19enable_sm80_to_sm89INS1_16FlashAttnFwdSm80INS1_25CollectiveMainloopFwdSm80ILi4ELi1ELb0EN4cute5tupleIJNS5_1CILi128EEENS7_ILi112EEENS7_ILi64EEEEEELi64ENS_6half_tEfNS_4arch4Sm80ELb0ELb0ELb1ELb0ELb1ELb0ELb1ELb0EEENS1_21CollectiveEpilogueFwdINS6_IJS8_SA_S9_EEENS6_IJNS7_ILi1EEESI_SI_EEESC_SE_Li128ELb0ELb1ELb0ELb0EEENS1_19SingleTileSchedulerILb0ELb0ELb1ELi128EEEEEEEEEvNT_6ParamsE,@"STO_CUDA_ENTRY STV_DEFAULT"
_ZN7cutlass13device_kernelIN5flash19enable_sm80_to_sm89INS1_16FlashAttnFwdSm80INS1_25CollectiveMainloopFwdSm80ILi4ELi1ELb0EN4cute5tupleIJNS5_1CILi128EEENS7_ILi112EEENS7_ILi64EEEEEELi64ENS_6half_tEfNS_4arch4Sm80ELb0ELb0ELb1ELb0ELb1ELb0ELb1ELb0EEENS1_21CollectiveEpilogueFwdINS6_IJS8_SA_S9_EEENS6_IJNS7_ILi1EEESI_SI_EEESC_SE_Li128ELb0ELb1ELb0ELb0EEENS1_19SingleTileSchedulerILb0ELb0ELb1ELi128EEEEEEEEEvNT_6ParamsE:
[----:B------:R-:W-:Y:S01]  /*0000*/  LDC R1, c[0x0][0x37c] ;  /* 0x0000df00ff017b82 */ /* 0x000fe20000000800 */
[----:B------:R-:W-:Y:S05]  /*0010*/  EXIT ;  /* 0x000000000000794d */ /* 0x000fea0003800000 */
.L_x_0:
[----:B------:R-:W-:-:S00]  /*0020*/  BRA `(.L_x_0) ;  /* 0xfffffffc00fc7947 */ /* 0x000fc0000383ffff */
[----:B------:R-:W-:-:S00]  /*0030*/  NOP ;  /* 0x0000000000007918 */ /* 0x000fc00000000000 */
        /* <DEDUP_REMOVED lines=12> */
.L_x_18:


//--------------------- .text._ZN7cutlass13device_kernelIN5flash19enable_sm80_to_sm89INS1_16FlashAttnFwdSm80INS1_25CollectiveMainloopFwdSm80ILi4ELi1ELb0EN4cute5tupleIJNS5_1CILi128EEENS7_ILi112EEENS7_ILi64EEEEEELi64ENS_6half_tEfNS_4arch4Sm80ELb0ELb0ELb1ELb1ELb1ELb0ELb1ELb0EEENS1_21CollectiveEpilogueFwdINS6_IJS8_SA_S9_EEENS6_IJNS7_ILi1EEESI_SI_EEESC_SE_Li128ELb1ELb1ELb0ELb0EEENS1_19SingleTileSchedulerILb1ELb0ELb1ELi128EEEEEEEEEvNT_6ParamsE --------------------------
	.section	.text._ZN7cutlass13device_kernelIN5flash19enable_sm80_to_sm89INS1_16FlashAttnFwdSm80INS1_25CollectiveMainloopFwdSm80ILi4ELi1ELb0EN4cute5tupleIJNS5_1CILi128EEENS7_ILi112EEENS7_ILi64EEEEEELi64ENS_6half_tEfNS_4arch4Sm80ELb0ELb0ELb1ELb1ELb1ELb0ELb1ELb0EEENS1_21CollectiveEpilogueFwdINS6_IJS8_SA_S9_EEENS6_IJNS7_ILi1EEESI_SI_EEESC_SE_Li128ELb1ELb1ELb0ELb0EEENS1_19SingleTileSchedulerILb1ELb0ELb1ELi128EEEEEEEEEvNT_6ParamsE,"ax",@progbits
	.align	128
.text._ZN7cutlass13device_kernelIN5flash19enable_sm80_to_sm89INS1_16FlashAttnFwdSm80INS1_25CollectiveMainloopFwdSm80ILi4ELi1ELb0EN4cute5tupleIJNS5_1CILi128EEENS7_ILi112EEENS7_ILi64EEEEEELi64ENS_6half_tEfNS_4arch4Sm80ELb0ELb0ELb1ELb1ELb1ELb0ELb1ELb0EEENS1_21CollectiveEpilogueFwdINS6_IJS8_SA_S9_EEENS6_IJNS7_ILi1EEESI_SI_EEESC_SE_Li128ELb1ELb1ELb0ELb0EEENS1_19SingleTileSchedulerILb1ELb0ELb1ELi128EEEEEEEEEvNT_6ParamsE:
        .type           _ZN7cutlass13device_kernelIN5flash19enable_sm80_to_sm89INS1_16FlashAttnFwdSm80INS1_25CollectiveMainloopFwdSm80ILi4ELi1ELb0EN4cute5tupleIJNS5_1CILi128EEENS7_ILi112EEENS7_ILi64EEEEEELi64ENS_6half_tEfNS_4arch4Sm80ELb0ELb0ELb1ELb1ELb1ELb0ELb1ELb0EEENS1_21CollectiveEpilogueFwdINS6_IJS8_SA_S9_EEENS6_IJNS7_ILi1EEESI_SI_EEESC_SE_Li128ELb1ELb1ELb0ELb0EEENS1_19SingleTileSchedulerILb1ELb0ELb1ELi128EEEEEEEEEvNT_6ParamsE,@function
        .size           _ZN7cutlass13device_kernelIN5flash19enable_sm80_to_sm89INS1_16FlashAttnFwdSm80INS1_25CollectiveMainloopFwdSm80ILi4ELi1ELb0EN4cute5tupleIJNS5_1CILi128EEENS7_ILi112EEENS7_ILi64EEEEEELi64ENS_6half_tEfNS_4arch4Sm80ELb0ELb0ELb1ELb1ELb1ELb0ELb1ELb0EEENS1_21CollectiveEpilogueFwdINS6_IJS8_SA_S9_EEENS6_IJNS7_ILi1EEESI_SI_EEESC_SE_Li128ELb1ELb1ELb0ELb0EEENS1_19SingleTileSchedulerILb1ELb0ELb1ELi128EEEEEEEEEvNT_6ParamsE,(.L_x_19 - _ZN7cutlass13device_kernelIN5flash19enable_sm80_to_sm89INS1_16FlashAttnFwdSm80INS1_25CollectiveMainloopFwdSm80ILi4ELi1ELb0EN4cute5tupleIJNS5_1CILi128EEENS7_ILi112EEENS7_ILi64EEEEEELi64ENS_6half_tEfNS_4arch4Sm80ELb0ELb0ELb1ELb1ELb1ELb0ELb1ELb0EEENS1_21CollectiveEpilogueFwdINS6_IJS8_SA_S9_EEENS6_IJNS7_ILi1EEESI_SI_EEESC_SE_Li128ELb1ELb1ELb0ELb0EEENS1_19SingleTileSchedulerILb1ELb0ELb1ELi128EEEEEEEEEvNT_6ParamsE)
        .other          _ZN7cutlass13device_kernelIN5flash19enable_sm80_to_sm89INS1_16FlashAttnFwdSm80INS1_25CollectiveMainloopFwdSm80ILi4ELi1ELb0EN4cute5tupleIJNS5_1CILi128EEENS7_ILi112EEENS7_ILi64EEEEEELi64ENS_6half_tEfNS_4arch4Sm80ELb0ELb0ELb1ELb1ELb1ELb0ELb1ELb0EEENS1_21CollectiveEpilogueFwdINS6_IJS8_SA_S9_EEENS6_IJNS7_ILi1EEESI_SI_EEESC_SE_Li128ELb1ELb1ELb0ELb0EEENS1_19SingleTileSchedulerILb1ELb0ELb1ELi128EEEEEEEEEvNT_6ParamsE,@"STO_CUDA_ENTRY STV_DEFAULT"
_ZN7cutlass13device_kernelIN5flash19enable_sm80_to_sm89INS1_16FlashAttnFwdSm80INS1_25CollectiveMainloopFwdSm80ILi4ELi1ELb0EN4cute5tupleIJNS5_1CILi128EEENS7_ILi112EEENS7_ILi64EEEEEELi64ENS_6half_tEfNS_4arch4Sm80ELb0ELb0ELb1ELb1ELb1ELb0ELb1ELb0EEENS1_21CollectiveEpilogueFwdINS6_IJS8_SA_S9_EEENS6_IJNS7_ILi1EEESI_SI_EEESC_SE_Li128ELb1ELb1ELb0ELb0EEENS1_19SingleTileSchedulerILb1ELb0ELb1ELi128EEEEEEEEEvNT_6ParamsE:
[----:B------:R-:W-:Y:S01]  /*0000*/  LDC R1, c[0x0][0x37c] ;  /* 0x0000df00ff017b82 */ /* 0x000fe20000000800 */
[----:B------:R-:W-:Y:S05]  /*0010*/  EXIT ;  /* 0x000000000000794d */ /* 0x000fea0003800000 */
.L_x_1:
        /* <DEDUP_REMOVED lines=14> */
.L_x_19:


//--------------------- .text._ZN7cutlass13device_kernelIN5flash19enable_sm80_to_sm89INS1_16FlashAttnFwdSm80INS1_25CollectiveMainloopFwdSm80ILi4ELi1ELb0EN4cute5tupleIJNS5_1CILi128EEENS7_ILi112EEENS7_ILi64EEEEEELi64ENS_6half_tEfNS_4arch4Sm80ELb0ELb0ELb1ELb1ELb1ELb1ELb1ELb0EEENS1_21CollectiveEpilogueFwdINS6_IJS8_SA_S9_EEENS6_IJNS7_ILi1EEESI_SI_EEESC_SE_Li128ELb1ELb1ELb0ELb0EEENS1_19SingleTileSchedulerILb1ELb0ELb1ELi128EEEEEEEEEvNT_6ParamsE --------------------------
	.section	.text._ZN7cutlass13device_kernelIN5flash19enable_sm80_to_sm89INS1_16FlashAttnFwdSm80INS1_25CollectiveMainloopFwdSm80ILi4ELi1ELb0EN4cute5tupleIJNS5_1CILi128EEENS7_ILi112EEENS7_ILi64EEEEEELi64ENS_6half_tEfNS_4arch4Sm80ELb0ELb0ELb1ELb1ELb1ELb1ELb1ELb0EEENS1_21CollectiveEpilogueFwdINS6_IJS8_SA_S9_EEENS6_IJNS7_ILi1EEESI_SI_EEESC_SE_Li128ELb1ELb1ELb0ELb0EEENS1_19SingleTileSchedulerILb1ELb0ELb1ELi128EEEEEEEEEvNT_6ParamsE,"ax",@progbits
	.align	128
.text._ZN7cutlass13device_kernelIN5flash19enable_sm80_to_sm89INS1_16FlashAttnFwdSm80INS1_25CollectiveMainloopFwdSm80ILi4ELi1ELb0EN4cute5tupleIJNS5_1CILi128EEENS7_ILi112EEENS7_ILi64EEEEEELi64ENS_6half_tEfNS_4arch4Sm80ELb0ELb0ELb1ELb1ELb1ELb1ELb1ELb0EEENS1_21CollectiveEpilogueFwdINS6_IJS8_SA_S9_EEENS6_IJNS7_ILi1EEESI_SI_EEESC_SE_Li128ELb1ELb1ELb0ELb0EEENS1_19SingleTileSchedulerILb1ELb0ELb1ELi128EEEEEEEEEvNT_6ParamsE:
        .type           _ZN7cutlass13device_kernelIN5flash19enable_sm80_to_sm89INS1_16FlashAttnFwdSm80INS1_25CollectiveMainloopFwdSm80ILi4ELi1ELb0EN4cute5tupleIJNS5_1CILi128EEENS7_ILi112EEENS7_ILi64EEEEEELi64ENS_6half_tEfNS_4arch4Sm80ELb0ELb0ELb1ELb1ELb1ELb1ELb1ELb0EEENS1_21CollectiveEpilogueFwdINS6_IJS8_SA_S9_EEENS6_IJNS7_ILi1EEESI_SI_EEESC_SE_Li128ELb1ELb1ELb0ELb0EEENS1_19SingleTileSchedulerILb1ELb0ELb1ELi128EEEEEEEEEvNT_6ParamsE,@function
        .size           _ZN7cutlass13device_kernelIN5flash19enable_sm80_to_sm89INS1_16FlashAttnFwdSm80INS1_25CollectiveMainloopFwdSm80ILi4ELi1ELb0EN4cute5tupleIJNS5_1CILi128EEENS7_ILi112EEENS7_ILi64EEEEEELi64ENS_6half_tEfNS_4arch4Sm80ELb0ELb0ELb1ELb1ELb1ELb1ELb1ELb0EEENS1_21CollectiveEpilogueFwdINS6_IJS8_SA_S9_EEENS6_IJNS7_ILi1EEESI_SI_EEESC_SE_Li128ELb1ELb1ELb0ELb0EEENS1_19SingleTileSchedulerILb1ELb0ELb1ELi128EEEEEEEEEvNT_6ParamsE,(.L_x_20 - _ZN7cutlass13device_kernelIN5flash19enable_sm80_to_sm89INS1_16FlashAttnFwdSm80INS1_25CollectiveMainloopFwdSm80ILi4ELi1ELb0EN4cute5tupleIJNS5_1CILi128EEENS7_ILi112EEENS7_ILi64EEEEEELi64ENS_6half_tEfNS_4arch4Sm80ELb0ELb0ELb1ELb1ELb1ELb1ELb1ELb0EEENS1_21CollectiveEpilogueFwdINS6_IJS8_SA_S9_EEENS6_IJNS7_ILi1EEESI_SI_EEESC_SE_Li128ELb1ELb1ELb0ELb0EEENS1_19SingleTileSchedulerILb1ELb0ELb1ELi128EEEEEEEEEvNT_6ParamsE)
        .other          _ZN7cutlass13device_kernelIN5flash19enable_sm80_to_sm89INS1_16FlashAttnFwdSm80INS1_25CollectiveMainloopFwdSm80ILi4ELi1ELb0EN4cute5tupleIJNS5_1CILi128EEENS7_ILi112EEENS7_ILi64EEEEEELi64ENS_6half_tEfNS_4arch4Sm80ELb0ELb0ELb1ELb1ELb1ELb1ELb1ELb0EEENS1_21CollectiveEpilogueFwdINS6_IJS8_SA_S9_EEENS6_IJNS7_ILi1EEESI_SI_EEESC_SE_Li128ELb1ELb1ELb0ELb0EEENS1_19SingleTileSchedulerILb1ELb0ELb1ELi128EEEEEEEEEvNT_6ParamsE,@"STO_CUDA_ENTRY STV_DEFAULT"
_ZN7cutlass13device_kernelIN5flash19enable_sm80_to_sm89INS1_16FlashAttnFwdSm80INS1_25CollectiveMainloopFwdSm80ILi4ELi1ELb0EN4cute5tupleIJNS5_1CILi128EEENS7_ILi112EEENS7_ILi64EEEEEELi64ENS_6half_tEfNS_4arch4Sm80ELb0ELb0ELb1ELb1ELb1ELb1ELb1ELb0EEENS1_21CollectiveEpilogueFwdINS6_IJS8_SA_S9_EEENS6_IJNS7_ILi1EEESI_SI_EEESC_SE_Li128ELb1ELb1ELb0ELb0EEENS1_19SingleTileSchedulerILb1ELb0ELb1ELi128EEEEEEEEEvNT_6ParamsE:
[----:B------:R-:W-:Y:S01]  /*0000*/  LDC R1, c[0x0][0x37c] ;  /* 0x0000df00ff017b82 */ /* 0x000fe20000000800 */
[----:B------:R-:W-:Y:S05]  /*0010*/  EXIT ;  /* 0x000000000000794d */ /* 0x000fea0003800000 */
.L_x_2:
        /* <DEDUP_REMOVED lines=14> */
.L_x_20:


//--------------------- .text._ZN7cutlass13device_kernelIN5flash19enable_sm80_to_sm89INS1_16FlashAttnFwdSm80INS1_25CollectiveMainloopFwdSm80ILi4ELi1ELb0EN4cute5tupleIJNS5_1CILi128EEENS7_ILi96EEENS7_ILi64EEEEEELi64ENS_6half_tEfNS_4arch4Sm80ELb0ELb1ELb1ELb0ELb1ELb0ELb1ELb0EEENS1_21CollectiveEpilogueFwdINS6_IJS8_SA_S9_EEENS6_IJNS7_ILi1EEESI_SI_EEESC_SE_Li128ELb0ELb1ELb0ELb0EEENS1_19SingleTileSchedulerILb0ELb0ELb1ELi128EEEEEEEEEvNT_6ParamsE --------------------------
	.section	.text._ZN7cutlass13device_kernelIN5flash19enable_sm80_to_sm89INS1_16FlashAttnFwdSm80INS1_25CollectiveMainloopFwdSm80ILi4ELi1ELb0EN4cute5tupleIJNS5_1CILi128EEENS7_ILi96EEENS7_ILi64EEEEEELi64ENS_6half_tEfNS_4arch4Sm80ELb0ELb1ELb1ELb0ELb1ELb0ELb1ELb0EEENS1_21CollectiveEpilogueFwdINS6_IJS8_SA_S9_EEENS6_IJNS7_ILi1EEESI_SI_EEESC_SE_Li128ELb0ELb1ELb0ELb0EEENS1_19SingleTileSchedulerILb0ELb0ELb1ELi128EEEEEEEEEvNT_6ParamsE,"ax",@progbits
	.align	128
.text._ZN7cutlass13device_kernelIN5flash19enable_sm80_to_sm89INS1_16FlashAttnFwdSm80INS1_25CollectiveMainloopFwdSm80ILi4ELi1ELb0EN4cute5tupleIJNS5_1CILi128EEENS7_ILi96EEENS7_ILi64EEEEEELi64ENS_6half_tEfNS_4arch4Sm80ELb0ELb1ELb1ELb0ELb1ELb0ELb1ELb0EEENS1_21CollectiveEpilogueFwdINS6_IJS8_SA_S9_EEENS6_IJNS7_ILi1EEESI_SI_EEESC_SE_Li128ELb0ELb1ELb0ELb0EEENS1_19SingleTileSchedulerILb0ELb0ELb1ELi128EEEEEEEEEvNT_6ParamsE:
        .type           _ZN7cutlass13device_kernelIN5flash19enable_sm80_to_sm89INS1_16FlashAttnFwdSm80INS1_25CollectiveMainloopFwdSm80ILi4ELi1ELb0EN4cute5tupleIJNS5_1CILi128EEENS7_ILi96EEENS7_ILi64EEEEEELi64ENS_6half_tEfNS_4arch4Sm80ELb0ELb1ELb1ELb0ELb1ELb0ELb1ELb0EEENS1_21CollectiveEpilogueFwdINS6_IJS8_SA_S9_EEENS6_IJNS7_ILi1EEESI_SI_EEESC_SE_Li128ELb0ELb1ELb0ELb0EEENS1_19SingleTileSchedulerILb0ELb0ELb1ELi128EEEEEEEEEvNT_6ParamsE,@function
        .size           _ZN7cutlass13device_kernelIN5flash19enable_sm80_to_sm89INS1_16FlashAttnFwdSm80INS1_25CollectiveMainloopFwdSm80ILi4ELi1ELb0EN4cute5tupleIJNS5_1CILi128EEENS7_ILi96EEENS7_ILi64EEEEEELi64ENS_6half_tEfNS_4arch4Sm80ELb0ELb1ELb1ELb0ELb1ELb0ELb1ELb0EEENS1_21CollectiveEpilogueFwdINS6_IJS8_SA_S9_EEENS6_IJNS7_ILi1EEESI_SI_EEESC_SE_Li128ELb0ELb1ELb0ELb0EEENS1_19SingleTileSchedulerILb0ELb0ELb1ELi128EEEEEEEEEvNT_6ParamsE,(.L_x_21 - _ZN7cutlass13device_kernelIN5flash19enable_sm80_to_sm89INS1_16FlashAttnFwdSm80INS1_25CollectiveMainloopFwdSm80ILi4ELi1ELb0EN4cute5tupleIJNS5_1CILi128EEENS7_ILi96EEENS7_ILi64EEEEEELi64ENS_6half_tEfNS_4arch4Sm80ELb0ELb1ELb1ELb0ELb1ELb0ELb1ELb0EEENS1_21CollectiveEpilogueFwdINS6_IJS8_SA_S9_EEENS6_IJNS7_ILi1EEESI_SI_EEESC_SE_Li128ELb0ELb1ELb0ELb0EEENS1_19SingleTileSchedulerILb0ELb0ELb1ELi128EEEEEEEEEvNT_6ParamsE)
        .other          _ZN7cutlass13device_kernelIN5flash19enable_sm80_to_sm89INS1_16FlashAttnFwdSm80INS1_25CollectiveMainloopFwdSm80ILi4ELi1ELb0EN4cute5tupleIJNS5_1CILi128EEENS7_ILi96EEENS7_ILi64EEEEEELi64ENS_6half_tEfNS_4arch4Sm80ELb0ELb1ELb1ELb0ELb1ELb0ELb1ELb0EEENS1_21CollectiveEpilogueFwdINS6_IJS8_SA_S9_EEENS6_IJNS7_ILi1EEESI_SI_EEESC_SE_Li128ELb0ELb1ELb0ELb0EEENS1_19SingleTileSchedulerILb0ELb0ELb1ELi128EEEEEEEEEvNT_6ParamsE,@"STO_CUDA_ENTRY STV_DEFAULT"
_ZN7cutlass13device_kernelIN5flash19enable_sm80_to_sm89INS1_16FlashAttnFwdSm80INS1_25CollectiveMainloopFwdSm80ILi4ELi1ELb0EN4cute5tupleIJNS5_1CILi128EEENS7_ILi96EEENS7_ILi64EEEEEELi64ENS_6half_tEfNS_4arch4Sm80ELb0ELb1ELb1ELb0ELb1ELb0ELb1ELb0EEENS1_21CollectiveEpilogueFwdINS6_IJS8_SA_S9_EEENS6_IJNS7_ILi1EEESI_SI_EEESC_SE_Li128ELb0ELb1ELb0ELb0EEENS1_19SingleTileSchedulerILb0ELb0ELb1ELi128EEEEEEEEEvNT_6ParamsE:
[----:B------:R-:W-:Y:S01]  /*0000*/  LDC R1, c[0x0][0x37c] ;  /* 0x0000df00ff017b82 */ /* 0x000fe20000000800 */
[----:B------:R-:W-:Y:S05]  /*0010*/  EXIT ;  /* 0x000000000000794d */ /* 0x000fea0003800000 */
.L_x_3:
        /* <DEDUP_REMOVED lines=14> */
.L_x_21:


//--------------------- .text._ZN7cutlass13device_kernelIN5flash19enable_sm80_to_sm89INS1_16FlashAttnFwdSm80INS1_25CollectiveMainloopFwdSm80ILi4ELi1ELb0EN4cute5tupleIJNS5_1CILi128EEENS7_ILi96EEENS7_ILi64EEEEEELi64ENS_6half_tEfNS_4arch4Sm80ELb0ELb1ELb1ELb1ELb1ELb0ELb1ELb0EEENS1_21CollectiveEpilogueFwdINS6_IJS8_SA_S9_EEENS6_IJNS7_ILi1EEESI_SI_EEESC_SE_Li128ELb1ELb1ELb0ELb0EEENS1_19SingleTileSchedulerILb1ELb0ELb1ELi128EEEEEEEEEvNT_6ParamsE --------------------------
	.section	.text._ZN7cutlass13device_kernelIN5flash19enable_sm80_to_sm89INS1_16FlashAttnFwdSm80INS1_25CollectiveMainloopFwdSm80ILi4ELi1ELb0EN4cute5tupleIJNS5_1CILi128EEENS7_ILi96EEENS7_ILi64EEEEEELi64ENS_6half_tEfNS_4arch4Sm80ELb0ELb1ELb1ELb1ELb1ELb0ELb1ELb0EEENS1_21CollectiveEpilogueFwdINS6_IJS8_SA_S9_EEENS6_IJNS7_ILi1EEESI_SI_EEESC_SE_Li128ELb1ELb1ELb0ELb0EEENS1_19SingleTileSchedulerILb1ELb0ELb1ELi128EEEEEEEEEvNT_6ParamsE,"ax",@progbits
	.align	128
.text._ZN7cutlass13device_kernelIN5flash19enable_sm80_to_sm89INS1_16FlashAttnFwdSm80INS1_25CollectiveMainloopFwdSm80ILi4ELi1ELb0EN4cute5tupleIJNS5_1CILi128EEENS7_ILi96EEENS7_ILi64EEEEEELi64ENS_6half_tEfNS_4arch4Sm80ELb0ELb1ELb1ELb1ELb1ELb0ELb1ELb0EEENS1_21CollectiveEpilogueFwdINS6_IJS8_SA_S9_EEENS6_IJNS7_ILi1EEESI_SI_EEESC_SE_Li128ELb1ELb1ELb0ELb0EEENS1_19SingleTileSchedulerILb1ELb0ELb1ELi128EEEEEEEEEvNT_6ParamsE:
        .type           _ZN7cutlass13device_kernelIN5flash19enable_sm80_to_sm89INS1_16FlashAttnFwdSm80INS1_25CollectiveMainloopFwdSm80ILi4ELi1ELb0EN4cute5tupleIJNS5_1CILi128EEENS7_ILi96EEENS7_ILi64EEEEEELi64ENS_6half_tEfNS_4arch4Sm80ELb0ELb1ELb1ELb1ELb1ELb0ELb1ELb0EEENS1_21CollectiveEpilogueFwdINS6_IJS8_SA_S9_EEENS6_IJNS7_ILi1EEESI_SI_EEESC_SE_Li128ELb1ELb1ELb0ELb0EEENS1_19SingleTileSchedulerILb1ELb0ELb1ELi128EEEEEEEEEvNT_6ParamsE,@function
        .size           _ZN7cutlass13device_kernelIN5flash19enable_sm80_to_sm89INS1_16FlashAttnFwdSm80INS1_25CollectiveMainloopFwdSm80ILi4ELi1ELb0EN4cute5tupleIJNS5_1CILi128EEENS7_ILi96EEENS7_ILi64EEEEEELi64ENS_6half_tEfNS_4arch4Sm80ELb0ELb1ELb1ELb1ELb1ELb0ELb1ELb0EEENS1_21CollectiveEpilogueFwdINS6_IJS8_SA_S9_EEENS6_IJNS7_ILi1EEESI_SI_EEESC_SE_Li128ELb1ELb1ELb0ELb0EEENS1_19SingleTileSchedulerILb1ELb0ELb1ELi128EEEEEEEEEvNT_6ParamsE,(.L_x_22 - _ZN7cutlass13device_kernelIN5flash19enable_sm80_to_sm89INS1_16FlashAttnFwdSm80INS1_25CollectiveMainloopFwdSm80ILi4ELi1ELb0EN4cute5tupleIJNS5_1CILi128EEENS7_ILi96EEENS7_ILi64EEEEEELi64ENS_6half_tEfNS_4arch4Sm80ELb0ELb1ELb1ELb1ELb1ELb0ELb1ELb0EEENS1_21CollectiveEpilogueFwdINS6_IJS8_SA_S9_EEENS6_IJNS7_ILi1EEESI_SI_EEESC_SE_Li128ELb1ELb1ELb0ELb0EEENS1_19SingleTileSchedulerILb1ELb0ELb1ELi128EEEEEEEEEvNT_6ParamsE)
        .other          _ZN7cutlass13device_kernelIN5flash19enable_sm80_to_sm89INS1_16FlashAttnFwdSm80INS1_25CollectiveMainloopFwdSm80ILi4ELi1ELb0EN4cute5tupleIJNS5_1CILi128EEENS7_ILi96EEENS7_ILi64EEEEEELi64ENS_6half_tEfNS_4arch4Sm80ELb0ELb1ELb1ELb1ELb1ELb0ELb1ELb0EEENS1_21CollectiveEpilogueFwdINS6_IJS8_SA_S9_EEENS6_IJNS7_ILi1EEESI_SI_EEESC_SE_Li128ELb1ELb1ELb0ELb0EEENS1_19SingleTileSchedulerILb1ELb0ELb1ELi128EEEEEEEEEvNT_6ParamsE,@"STO_CUDA_ENTRY STV_DEFAULT"
_ZN7cutlass13device_kernelIN5flash19enable_sm80_to_sm89INS1_16FlashAttnFwdSm80INS1_25CollectiveMainloopFwdSm80ILi4ELi1ELb0EN4cute5tupleIJNS5_1CILi128EEENS7_ILi96EEENS7_ILi64EEEEEELi64ENS_6half_tEfNS_4arch4Sm80ELb0ELb1ELb1ELb1ELb1ELb0ELb1ELb0EEENS1_21CollectiveEpilogueFwdINS6_IJS8_SA_S9_EEENS6_IJNS7_ILi1EEESI_SI_EEESC_SE_Li128ELb1ELb1ELb0ELb0EEENS1_19SingleTileSchedulerILb1ELb0ELb1ELi128EEEEEEEEEvNT_6ParamsE:
[----:B------:R-:W-:Y:S01]  /*0000*/  LDC R1, c[0x0][0x37c] ;  /* 0x0000df00ff017b82 */ /* 0x000fe20000000800 */
[----:B------:R-:W-:Y:S05]  /*0010*/  EXIT ;  /* 0x000000000000794d */ /* 0x000fea0003800000 */
.L_x_4:
        /* <DEDUP_REMOVED lines=14> */
.L_x_22:


//--------------------- .text._ZN7cutlass13device_kernelIN5flash19enable_sm80_to_sm89INS1_16FlashAttnFwdSm80INS1_25CollectiveMainloopFwdSm80ILi4ELi1ELb0EN4cute5tupleIJNS5_1CILi128EEENS7_ILi96EEENS7_ILi64EEEEEELi64ENS_6half_tEfNS_4arch4Sm80ELb0ELb1ELb1ELb1ELb1ELb1ELb1ELb0EEENS1_21CollectiveEpilogueFwdINS6_IJS8_SA_S9_EEENS6_IJNS7_ILi1EEESI_SI_EEESC_SE_Li128ELb1ELb1ELb0ELb0EEENS1_19SingleTileSchedulerILb1ELb0ELb1ELi128EEEEEEEEEvNT_6ParamsE --------------------------
	.section	.text._ZN7cutlass13device_kernelIN5flash19enable_sm80_to_sm89INS1_16FlashAttnFwdSm80INS1_25CollectiveMainloopFwdSm80ILi4ELi1ELb0EN4cute5tupleIJNS5_1CILi128EEENS7_ILi96EEENS7_ILi64EEEEEELi64ENS_6half_tEfNS_4arch4Sm80ELb0ELb1ELb1ELb1ELb1ELb1ELb1ELb0EEENS1_21CollectiveEpilogueFwdINS6_IJS8_SA_S9_EEENS6_IJNS7_ILi1EEESI_SI_EEESC_SE_Li128ELb1ELb1ELb0ELb0EEENS1_19SingleTileSchedulerILb1ELb0ELb1ELi128EEEEEEEEEvNT_6ParamsE,"ax",@progbits
	.align	128
.text._ZN7cutlass13device_kernelIN5flash19enable_sm80_to_sm89INS1_16FlashAttnFwdSm80INS1_25CollectiveMainloopFwdSm80ILi4ELi1ELb0EN4cute5tupleIJNS5_1CILi128EEENS7_ILi96EEENS7_ILi64EEEEEELi64ENS_6half_tEfNS_4arch4Sm80ELb0ELb1ELb1ELb1ELb1ELb1ELb1ELb0EEENS1_21CollectiveEpilogueFwdINS6_IJS8_SA_S9_EEENS6_IJNS7_ILi1EEESI_SI_EEESC_SE_Li128ELb1ELb1ELb0ELb0EEENS1_19SingleTileSchedulerILb1ELb0ELb1ELi128EEEEEEEEEvNT_6ParamsE:
        .type           _ZN7cutlass13device_kernelIN5flash19enable_sm80_to_sm89INS1_16FlashAttnFwdSm80INS1_25CollectiveMainloopFwdSm80ILi4ELi1ELb0EN4cute5tupleIJNS5_1CILi128EEENS7_ILi96EEENS7_ILi64EEEEEELi64ENS_6half_tEfNS_4arch4Sm80ELb0ELb1ELb1ELb1ELb1ELb1ELb1ELb0EEENS1_21CollectiveEpilogueFwdINS6_IJS8_SA_S9_EEENS6_IJNS7_ILi1EEESI_SI_EEESC_SE_Li128ELb1ELb1ELb0ELb0EEENS1_19SingleTileSchedulerILb1ELb0ELb1ELi128EEEEEEEEEvNT_6ParamsE,@function
        .size           _ZN7cutlass13device_kernelIN5flash19enable_sm80_to_sm89INS1_16FlashAttnFwdSm80INS1_25CollectiveMainloopFwdSm80ILi4ELi1ELb0EN4cute5tupleIJNS5_1CILi128EEENS7_ILi96EEENS7_ILi64EEEEEELi64ENS_6half_tEfNS_4arch4Sm80ELb0ELb1ELb1ELb1ELb1ELb1ELb1ELb0EEENS1_21CollectiveEpilogueFwdINS6_IJS8_SA_S9_EEENS6_IJNS7_ILi1EEESI_SI_EEESC_SE_Li128ELb1ELb1ELb0ELb0EEENS1_19SingleTileSchedulerILb1ELb0ELb1ELi128EEEEEEEEEvNT_6ParamsE,(.L_x_23 - _ZN7cutlass13device_kernelIN5flash19enable_sm80_to_sm89INS1_16FlashAttnFwdSm80INS1_25CollectiveMainloopFwdSm80ILi4ELi1ELb0EN4cute5tupleIJNS5_1CILi128EEENS7_ILi96EEENS7_ILi64EEEEEELi64ENS_6half_tEfNS_4arch4Sm80ELb0ELb1ELb1ELb1ELb1ELb1ELb1ELb0EEENS1_21CollectiveEpilogueFwdINS6_IJS8_SA_S9_EEENS6_IJNS7_ILi1EEESI_SI_EEESC_SE_Li128ELb1ELb1ELb0ELb0EEENS1_19SingleTileSchedulerILb1ELb0ELb1ELi128EEEEEEEEEvNT_6ParamsE)
        .other          _ZN7cutlass13device_kernelIN5flash19enable_sm80_to_sm89INS1_16FlashAttnFwdSm80INS1_25CollectiveMainloopFwdSm80ILi4ELi1ELb0EN4cute5tupleIJNS5_1CILi128EEENS7_ILi96EEENS7_ILi64EEEEEELi64ENS_6half_tEfNS_4arch4Sm80ELb0ELb1ELb1ELb1ELb1ELb1ELb1ELb0EEENS1_21CollectiveEpilogueFwdINS6_IJS8_SA_S9_EEENS6_IJNS7_ILi1EEESI_SI_EEESC_SE_Li128ELb1ELb1ELb0ELb0EEENS1_19SingleTileSchedulerILb1ELb0ELb1ELi128EEEEEEEEEvNT_6ParamsE,@"STO_CUDA_ENTRY STV_DEFAULT"
_ZN7cutlass13device_kernelIN5flash19enable_sm80_to_sm89INS1_16FlashAttnFwdSm80INS1_25CollectiveMainloopFwdSm80ILi4ELi1ELb0EN4cute5tupleIJNS5_1CILi128EEENS7_ILi96EEENS7_ILi64EEEEEELi64ENS_6half_tEfNS_4arch4Sm80ELb0ELb1ELb1ELb1ELb1ELb1ELb1ELb0EEENS1_21CollectiveEpilogueFwdINS6_IJS8_SA_S9_EEENS6_IJNS7_ILi1EEESI_SI_EEESC_SE_Li128ELb1ELb1ELb0ELb0EEENS1_19SingleTileSchedulerILb1ELb0ELb1ELi128EEEEEEEEEvNT_6ParamsE:
[----:B------:R-:W-:Y:S01]  /*0000*/  LDC R1, c[0x0][0x37c] ;  /* 0x0000df00ff017b82 */ /* 0x000fe20000000800 */
[----:B------:R-:W-:Y:S05]  /*0010*/  EXIT ;  /* 0x000000000000794d */ /* 0x000fea0003800000 */
.L_x_5:
        /* <DEDUP_REMOVED lines=14> */
.L_x_23:


//--------------------- .text._ZN7cutlass13device_kernelIN5flash19enable_sm80_to_sm89INS1_16FlashAttnFwdSm80INS1_25CollectiveMainloopFwdSm80ILi4ELi1ELb0EN4cute5tupleIJNS5_1CILi128EEENS7_ILi112EEENS7_ILi64EEEEEELi64ENS_6half_tEfNS_4arch4Sm80ELb1ELb0ELb1ELb0ELb1ELb0ELb1ELb0EEENS1_21CollectiveEpilogueFwdINS6_IJS8_SA_S9_EEENS6_IJNS7_ILi1EEESI_SI_EEESC_SE_Li128ELb0ELb1ELb0ELb0EEENS1_30DynamicPersistentTileSchedulerILi128ELi128ELb0ELb1ELb0EEEEEEEEEvNT_6ParamsE --------------------------
	.section	.text._ZN7cutlass13device_kernelIN5flash19enable_sm80_to_sm89INS1_16FlashAttnFwdSm80INS1_25CollectiveMainloopFwdSm80ILi4ELi1ELb0EN4cute5tupleIJNS5_1CILi128EEENS7_ILi112EEENS7_ILi64EEEEEELi64ENS_6half_tEfNS_4arch4Sm80ELb1ELb0ELb1ELb0ELb1ELb0ELb1ELb0EEENS1_21CollectiveEpilogueFwdINS6_IJS8_SA_S9_EEENS6_IJNS7_ILi1EEESI_SI_EEESC_SE_Li128ELb0ELb1ELb0ELb0EEENS1_30DynamicPersistentTileSchedulerILi128ELi128ELb0ELb1ELb0EEEEEEEEEvNT_6ParamsE,"ax",@progbits
	.align	128
.text._ZN7cutlass13device_kernelIN5flash19enable_sm80_to_sm89INS1_16FlashAttnFwdSm80INS1_25CollectiveMainloopFwdSm80ILi4ELi1ELb0EN4cute5tupleIJNS5_1CILi128EEENS7_ILi112EEENS7_ILi64EEEEEELi64ENS_6half_tEfNS_4arch4Sm80ELb1ELb0ELb1ELb0ELb1ELb0ELb1ELb0EEENS1_21CollectiveEpilogueFwdINS6_IJS8_SA_S9_EEENS6_IJNS7_ILi1EEESI_SI_EEESC_SE_Li128ELb0ELb1ELb0ELb0EEENS1_30DynamicPersistentTileSchedulerILi128ELi128ELb0ELb1ELb0EEEEEEEEEvNT_6ParamsE:
        .type           _ZN7cutlass13device_kernelIN5flash19enable_sm80_to_sm89INS1_16FlashAttnFwdSm80INS1_25CollectiveMainloopFwdSm80ILi4ELi1ELb0EN4cute5tupleIJNS5_1CILi128EEENS7_ILi112EEENS7_ILi64EEEEEELi64ENS_6half_tEfNS_4arch4Sm80ELb1ELb0ELb1ELb0ELb1ELb0ELb1ELb0EEENS1_21CollectiveEpilogueFwdINS6_IJS8_SA_S9_EEENS6_IJNS7_ILi1EEESI_SI_EEESC_SE_Li128ELb0ELb1ELb0ELb0EEENS1_30DynamicPersistentTileSchedulerILi128ELi128ELb0ELb1ELb0EEEEEEEEEvNT_6ParamsE,@function
        .size           _ZN7cutlass13device_kernelIN5flash19enable_sm80_to_sm89INS1_16FlashAttnFwdSm80INS1_25CollectiveMainloopFwdSm80ILi4ELi1ELb0EN4cute5tupleIJNS5_1CILi128EEENS7_ILi112EEENS7_ILi64EEEEEELi64ENS_6half_tEfNS_4arch4Sm80ELb1ELb0ELb1ELb0ELb1ELb0ELb1ELb0EEENS1_21CollectiveEpilogueFwdINS6_IJS8_SA_S9_EEENS6_IJNS7_ILi1EEESI_SI_EEESC_SE_Li128ELb0ELb1ELb0ELb0EEENS1_30DynamicPersistentTileSchedulerILi128ELi128ELb0ELb1ELb0EEEEEEEEEvNT_6ParamsE,(.L_x_24 - _ZN7cutlass13device_kernelIN5flash19enable_sm80_to_sm89INS1_16FlashAttnFwdSm80INS1_25CollectiveMainloopFwdSm80ILi4ELi1ELb0EN4cute5tupleIJNS5_1CILi128EEENS7_ILi112EEENS7_ILi64EEEEEELi64ENS_6half_tEfNS_4arch4Sm80ELb1ELb0ELb1ELb0ELb1ELb0ELb1ELb0EEENS1_21CollectiveEpilogueFwdINS6_IJS8_SA_S9_EEENS6_IJNS7_ILi1EEESI_SI_EEESC_SE_Li128ELb0ELb1ELb0ELb0EEENS1_30DynamicPersistentTileSchedulerILi128ELi128ELb0ELb1ELb0EEEEEEEEEvNT_6ParamsE)
        .other          _ZN7cutlass13device_kernelIN5flash19enable_sm80_to_sm89INS1_16FlashAttnFwdSm80INS1_25CollectiveMainloopFwdSm80ILi4ELi1ELb0EN4cute5tupleIJNS5_1CILi128EEENS7_ILi112EEENS7_ILi64EEEEEELi64ENS_6half_tEfNS_4arch4Sm80ELb1ELb0ELb1ELb0ELb1ELb0ELb1ELb0EEENS1_21CollectiveEpilogueFwdINS6_IJS8_SA_S9_EEENS6_IJNS7_ILi1EEESI_SI_EEESC_SE_Li128ELb0ELb1ELb0ELb0EEENS1_30DynamicPersistentTileSchedulerILi128ELi128ELb0ELb1ELb0EEEEEEEEEvNT_6ParamsE,@"STO_CUDA_ENTRY STV_DEFAULT"
_ZN7cutlass13device_kernelIN5flash19enable_sm80_to_sm89INS1_16FlashAttnFwdSm80INS1_25CollectiveMainloopFwdSm80ILi4ELi1ELb0EN4cute5tupleIJNS5_1CILi128EEENS7_ILi112EEENS7_ILi64EEEEEELi64ENS_6half_tEfNS_4arch4Sm80ELb1ELb0ELb1ELb0ELb1ELb0ELb1ELb0EEENS1_21CollectiveEpilogueFwdINS6_IJS8_SA_S9_EEENS6_IJNS7_ILi1EEESI_SI_EEESC_SE_Li128ELb0ELb1ELb0ELb0EEENS1_30DynamicPersistentTileSchedulerILi128ELi128ELb0ELb1ELb0EEEEEEEEEvNT_6ParamsE:
[----:B------:R-:W-:Y:S01]  /*0000*/  LDC R1, c[0x0][0x37c] ;  /* 0x0000df00ff017b82 */ /* 0x000fe20000000800 */
[----:B------:R-:W-:Y:S05]  /*0010*/  EXIT ;  /* 0x000000000000794d */ /* 0x000fea0003800000 */
.L_x_6:
        /* <DEDUP_REMOVED lines=14> */
.L_x_24:


//--------------------- .text._ZN7cutlass13device_kernelIN5flash19enable_sm80_to_sm89INS1_16FlashAttnFwdSm80INS1_25CollectiveMainloopFwdSm80ILi4ELi1ELb0EN4cute5tupleIJNS5_1CILi128EEENS7_ILi112EEENS7_ILi64EEEEEELi64ENS_6half_tEfNS_4arch4Sm80ELb1ELb0ELb1ELb1ELb1ELb0ELb1ELb0EEENS1_21CollectiveEpilogueFwdINS6_IJS8_SA_S9_EEENS6_IJNS7_ILi1EEESI_SI_EEESC_SE_Li128ELb1ELb1ELb0ELb0EEENS1_19SingleTileSchedulerILb1ELb0ELb1ELi128EEEEEEEEEvNT_6ParamsE --------------------------
	.section	.text._ZN7cutlass13device_kernelIN5flash19enable_sm80_to_sm89INS1_16FlashAttnFwdSm80INS1_25CollectiveMainloopFwdSm80ILi4ELi1ELb0EN4cute5tupleIJNS5_1CILi128EEENS7_ILi112EEENS7_ILi64EEEEEELi64ENS_6half_tEfNS_4arch4Sm80ELb1ELb0ELb1ELb1ELb1ELb0ELb1ELb0EEENS1_21CollectiveEpilogueFwdINS6_IJS8_SA_S9_EEENS6_IJNS7_ILi1EEESI_SI_EEESC_SE_Li128ELb1ELb1ELb0ELb0EEENS1_19SingleTileSchedulerILb1ELb0ELb1ELi128EEEEEEEEEvNT_6ParamsE,"ax",@progbits
	.align	128
.text._ZN7cutlass13device_kernelIN5flash19enable_sm80_to_sm89INS1_16FlashAttnFwdSm80INS1_25CollectiveMainloopFwdSm80ILi4ELi1ELb0EN4cute5tupleIJNS5_1CILi128EEENS7_ILi112EEENS7_ILi64EEEEEELi64ENS_6half_tEfNS_4arch4Sm80ELb1ELb0ELb1ELb1ELb1ELb0ELb1ELb0EEENS1_21CollectiveEpilogueFwdINS6_IJS8_SA_S9_EEENS6_IJNS7_ILi1EEESI_SI_EEESC_SE_Li128ELb1ELb1ELb0ELb0EEENS1_19SingleTileSchedulerILb1ELb0ELb1ELi128EEEEEEEEEvNT_6ParamsE:
        .type           _ZN7cutlass13device_kernelIN5flash19enable_sm80_to_sm89INS1_16FlashAttnFwdSm80INS1_25CollectiveMainloopFwdSm80ILi4ELi1ELb0EN4cute5tupleIJNS5_1CILi128EEENS7_ILi112EEENS7_ILi64EEEEEELi64ENS_6half_tEfNS_4arch4Sm80ELb1ELb0ELb1ELb1ELb1ELb0ELb1ELb0EEENS1_21CollectiveEpilogueFwdINS6_IJS8_SA_S9_EEENS6_IJNS7_ILi1EEESI_SI_EEESC_SE_Li128ELb1ELb1ELb0ELb0EEENS1_19SingleTileSchedulerILb1ELb0ELb1ELi128EEEEEEEEEvNT_6ParamsE,@function
        .size           _ZN7cutlass13device_kernelIN5flash19enable_sm80_to_sm89INS1_16FlashAttnFwdSm80INS1_25CollectiveMainloopFwdSm80ILi4ELi1ELb0EN4cute5tupleIJNS5_1CILi128EEENS7_ILi112EEENS7_ILi64EEEEEELi64ENS_6half_tEfNS_4arch4Sm80ELb1ELb0ELb1ELb1ELb1ELb0ELb1ELb0EEENS1_21CollectiveEpilogueFwdINS6_IJS8_SA_S9_EEENS6_IJNS7_ILi1EEESI_SI_EEESC_SE_Li128ELb1ELb1ELb0ELb0EEENS1_19SingleTileSchedulerILb1ELb0ELb1ELi128EEEEEEEEEvNT_6ParamsE,(.L_x_25 - _ZN7cutlass13device_kernelIN5flash19enable_sm80_to_sm89INS1_16FlashAttnFwdSm80INS1_25CollectiveMainloopFwdSm80ILi4ELi1ELb0EN4cute5tupleIJNS5_1CILi128EEENS7_ILi112EEENS7_ILi64EEEEEELi64ENS_6half_tEfNS_4arch4Sm80ELb1ELb0ELb1ELb1ELb1ELb0ELb1ELb0EEENS1_21CollectiveEpilogueFwdINS6_IJS8_SA_S9_EEENS6_IJNS7_ILi1EEESI_SI_EEESC_SE_Li128ELb1ELb1ELb0ELb0EEENS1_19SingleTileSchedulerILb1ELb0ELb1ELi128EEEEEEEEEvNT_6ParamsE)
        .other          _ZN7cutlass13device_kernelIN5flash19enable_sm80_to_sm89INS1_16FlashAttnFwdSm80INS1_25CollectiveMainloopFwdSm80ILi4ELi1ELb0EN4cute5tupleIJNS5_1CILi128EEENS7_ILi112EEENS7_ILi64EEEEEELi64ENS_6half_tEfNS_4arch4Sm80ELb1ELb0ELb1ELb1ELb1ELb0ELb1ELb0EEENS1_21CollectiveEpilogueFwdINS6_IJS8_SA_S9_EEENS6_IJNS7_ILi1EEESI_SI_EEESC_SE_Li128ELb1ELb1ELb0ELb0EEENS1_19SingleTileSchedulerILb1ELb0ELb1ELi128EEEEEEEEEvNT_6ParamsE,@"STO_CUDA_ENTRY STV_DEFAULT"
_ZN7cutlass13device_kernelIN5flash19enable_sm80_to_sm89INS1_16FlashAttnFwdSm80INS1_25CollectiveMainloopFwdSm80ILi4ELi1ELb0EN4cute5tupleIJNS5_1CILi128EEENS7_ILi112EEENS7_ILi64EEEEEELi64ENS_6half_tEfNS_4arch4Sm80ELb1ELb0ELb1ELb1ELb1ELb0ELb1ELb0EEENS1_21CollectiveEpilogueFwdINS6_IJS8_SA_S9_EEENS6_IJNS7_ILi1EEESI_SI_EEESC_SE_Li128ELb1ELb1ELb0ELb0EEENS1_19SingleTileSchedulerILb1ELb0ELb1ELi128EEEEEEEEEvNT_6ParamsE:
[----:B------:R-:W-:Y:S01]  /*0000*/  LDC R1, c[0x0][0x37c] ;  /* 0x0000df00ff017b82 */ /* 0x000fe20000000800 */
[----:B------:R-:W-:Y:S05]  /*0010*/  EXIT ;  /* 0x000000000000794d */ /* 0x000fea0003800000 */
.L_x_7:
        /* <DEDUP_REMOVED lines=14> */
.L_x_25:


//--------------------- .text._ZN7cutlass13device_kernelIN5flash19enable_sm80_to_sm89INS1_16FlashAttnFwdSm80INS1_25CollectiveMainloopFwdSm80ILi4ELi1ELb0EN4cute5tupleIJNS5_1CILi128EEENS7_ILi112EEENS7_ILi64EEEEEELi64ENS_6half_tEfNS_4arch4Sm80ELb1ELb0ELb1ELb1ELb1ELb1ELb1ELb0EEENS1_21CollectiveEpilogueFwdINS6_IJS8_SA_S9_EEENS6_IJNS7_ILi1EEESI_SI_EEESC_SE_Li128ELb1ELb1ELb0ELb0EEENS1_19SingleTileSchedulerILb1ELb0ELb1ELi128EEEEEEEEEvNT_6ParamsE --------------------------
	.section	.text._ZN7cutlass13device_kernelIN5flash19enable_sm80_to_sm89INS1_16FlashAttnFwdSm80INS1_25CollectiveMainloopFwdSm80ILi4ELi1ELb0EN4cute5tupleIJNS5_1CILi128EEENS7_ILi112EEENS7_ILi64EEEEEELi64ENS_6half_tEfNS_4arch4Sm80ELb1ELb0ELb1ELb1ELb1ELb1ELb1ELb0EEENS1_21CollectiveEpilogueFwdINS6_IJS8_SA_S9_EEENS6_IJNS7_ILi1EEESI_SI_EEESC_SE_Li128ELb1ELb1ELb0ELb0EEENS1_19SingleTileSchedulerILb1ELb0ELb1ELi128EEEEEEEEEvNT_6ParamsE,"ax",@progbits
	.align	128
.text._ZN7cutlass13device_kernelIN5flash19enable_sm80_to_sm89INS1_16FlashAttnFwdSm80INS1_25CollectiveMainloopFwdSm80ILi4ELi1ELb0EN4cute5tupleIJNS5_1CILi128EEENS7_ILi112EEENS7_ILi64EEEEEELi64ENS_6half_tEfNS_4arch4Sm80ELb1ELb0ELb1ELb1ELb1ELb1ELb1ELb0EEENS1_21CollectiveEpilogueFwdINS6_IJS8_SA_S9_EEENS6_IJNS7_ILi1EEESI_SI_EEESC_SE_Li128ELb1ELb1ELb0ELb0EEENS1_19SingleTileSchedulerILb1ELb0ELb1ELi128EEEEEEEEEvNT_6ParamsE:
        .type           _ZN7cutlass13device_kernelIN5flash19enable_sm80_to_sm89INS1_16FlashAttnFwdSm80INS1_25CollectiveMainloopFwdSm80ILi4ELi1ELb0EN4cute5tupleIJNS5_1CILi128EEENS7_ILi112EEENS7_ILi64EEEEEELi64ENS_6half_tEfNS_4arch4Sm80ELb1ELb0ELb1ELb1ELb1ELb1ELb1ELb0EEENS1_21CollectiveEpilogueFwdINS6_IJS8_SA_S9_EEENS6_IJNS7_ILi1EEESI_SI_EEESC_SE_Li128ELb1ELb1ELb0ELb0EEENS1_19SingleTileSchedulerILb1ELb0ELb1ELi128EEEEEEEEEvNT_6ParamsE,@function
        .size           _ZN7cutlass13device_kernelIN5flash19enable_sm80_to_sm89INS1_16FlashAttnFwdSm80INS1_25CollectiveMainloopFwdSm80ILi4ELi1ELb0EN4cute5tupleIJNS5_1CILi128EEENS7_ILi112EEENS7_ILi64EEEEEELi64ENS_6half_tEfNS_4arch4Sm80ELb1ELb0ELb1ELb1ELb1ELb1ELb1ELb0EEENS1_21CollectiveEpilogueFwdINS6_IJS8_SA_S9_EEENS6_IJNS7_ILi1EEESI_SI_EEESC_SE_Li128ELb1ELb1ELb0ELb0EEENS1_19SingleTileSchedulerILb1ELb0ELb1ELi128EEEEEEEEEvNT_6ParamsE,(.L_x_26 - _ZN7cutlass13device_kernelIN5flash19enable_sm80_to_sm89INS1_16FlashAttnFwdSm80INS1_25CollectiveMainloopFwdSm80ILi4ELi1ELb0EN4cute5tupleIJNS5_1CILi128EEENS7_ILi112EEENS7_ILi64EEEEEELi64ENS_6half_tEfNS_4arch4Sm80ELb1ELb0ELb1ELb1ELb1ELb1ELb1ELb0EEENS1_21CollectiveEpilogueFwdINS6_IJS8_SA_S9_EEENS6_IJNS7_ILi1EEESI_SI_EEESC_SE_Li128ELb1ELb1ELb0ELb0EEENS1_19SingleTileSchedulerILb1ELb0ELb1ELi128EEEEEEEEEvNT_6ParamsE)
        .other          _ZN7cutlass13device_kernelIN5flash19enable_sm80_to_sm89INS1_16FlashAttnFwdSm80INS1_25CollectiveMainloopFwdSm80ILi4ELi1ELb0EN4cute5tupleIJNS5_1CILi128EEENS7_ILi112EEENS7_ILi64EEEEEELi64ENS_6half_tEfNS_4arch4Sm80ELb1ELb0ELb1ELb1ELb1ELb1ELb1ELb0EEENS1_21CollectiveEpilogueFwdINS6_IJS8_SA_S9_EEENS6_IJNS7_ILi1EEESI_SI_EEESC_SE_Li128ELb1ELb1ELb0ELb0EEENS1_19SingleTileSchedulerILb1ELb0ELb1ELi128EEEEEEEEEvNT_6ParamsE,@"STO_CUDA_ENTRY STV_DEFAULT"
_ZN7cutlass13device_kernelIN5flash19enable_sm80_to_sm89INS1_16FlashAttnFwdSm80INS1_25CollectiveMainloopFwdSm80ILi4ELi1ELb0EN4cute5tupleIJNS5_1CILi128EEENS7_ILi112EEENS7_ILi64EEEEEELi64ENS_6half_tEfNS_4arch4Sm80ELb1ELb0ELb1ELb1ELb1ELb1ELb1ELb0EEENS1_21CollectiveEpilogueFwdINS6_IJS8_SA_S9_EEENS6_IJNS7_ILi1EEESI_SI_EEESC_SE_Li128ELb1ELb1ELb0ELb0EEENS1_19SingleTileSchedulerILb1ELb0ELb1ELi128EEEEEEEEEvNT_6ParamsE:
[----:B------:R-:W-:Y:S01]  /*0000*/  LDC R1, c[0x0][0x37c] ;  /* 0x0000df00ff017b82 */ /* 0x000fe20000000800 */
[----:B------:R-:W-:Y:S05]  /*0010*/  EXIT ;  /* 0x000000000000794d */ /* 0x000fea0003800000 */
.L_x_8:
        /* <DEDUP_REMOVED lines=14> */
.L_x_26:


//--------------------- .text._ZN7cutlass13device_kernelIN5flash19enable_sm80_to_sm89INS1_16FlashAttnFwdSm80INS1_25CollectiveMainloopFwdSm80ILi4ELi1ELb0EN4cute5tupleIJNS5_1CILi128EEENS7_ILi112EEENS7_ILi64EEEEEELi64ENS_6half_tEfNS_4arch4Sm80ELb0ELb0ELb0ELb0ELb1ELb0ELb1ELb0EEENS1_21CollectiveEpilogueFwdINS6_IJS8_SA_S9_EEENS6_IJNS7_ILi1EEESI_SI_EEESC_SE_Li128ELb0ELb1ELb0ELb0EEENS1_19SingleTileSchedulerILb0ELb0ELb1ELi128EEEEEEEEEvNT_6ParamsE --------------------------
	.section	.text._ZN7cutlass13device_kernelIN5flash19enable_sm80_to_sm89INS1_16FlashAttnFwdSm80INS1_25CollectiveMainloopFwdSm80ILi4ELi1ELb0EN4cute5tupleIJNS5_1CILi128EEENS7_ILi112EEENS7_ILi64EEEEEELi64ENS_6half_tEfNS_4arch4Sm80ELb0ELb0ELb0ELb0ELb1ELb0ELb1ELb0EEENS1_21CollectiveEpilogueFwdINS6_IJS8_SA_S9_EEENS6_IJNS7_ILi1EEESI_SI_EEESC_SE_Li128ELb0ELb1ELb0ELb0EEENS1_19SingleTileSchedulerILb0ELb0ELb1ELi128EEEEEEEEEvNT_6ParamsE,"ax",@progbits
	.align	128
.text._ZN7cutlass13device_kernelIN5flash19enable_sm80_to_sm89INS1_16FlashAttnFwdSm80INS1_25CollectiveMainloopFwdSm80ILi4ELi1ELb0EN4cute5tupleIJNS5_1CILi128EEENS7_ILi112EEENS7_ILi64EEEEEELi64ENS_6half_tEfNS_4arch4Sm80ELb0ELb0ELb0ELb0ELb1ELb0ELb1ELb0EEENS1_21CollectiveEpilogueFwdINS6_IJS8_SA_S9_EEENS6_IJNS7_ILi1EEESI_SI_EEESC_SE_Li128ELb0ELb1ELb0ELb0EEENS1_19SingleTileSchedulerILb0ELb0ELb1ELi128EEEEEEEEEvNT_6ParamsE:
        .type           _ZN7cutlass13device_kernelIN5flash19enable_sm80_to_sm89INS1_16FlashAttnFwdSm80INS1_25CollectiveMainloopFwdSm80ILi4ELi1ELb0EN4cute5tupleIJNS5_1CILi128EEENS7_ILi112EEENS7_ILi64EEEEEELi64ENS_6half_tEfNS_4arch4Sm80ELb0ELb0ELb0ELb0ELb1ELb0ELb1ELb0EEENS1_21CollectiveEpilogueFwdINS6_IJS8_SA_S9_EEENS6_IJNS7_ILi1EEESI_SI_EEESC_SE_Li128ELb0ELb1ELb0ELb0EEENS1_19SingleTileSchedulerILb0ELb0ELb1ELi128EEEEEEEEEvNT_6ParamsE,@function
        .size           _ZN7cutlass13device_kernelIN5flash19enable_sm80_to_sm89INS1_16FlashAttnFwdSm80INS1_25CollectiveMainloopFwdSm80ILi4ELi1ELb0EN4cute5tupleIJNS5_1CILi128EEENS7_ILi112EEENS7_ILi64EEEEEELi64ENS_6half_tEfNS_4arch4Sm80ELb0ELb0ELb0ELb0ELb1ELb0ELb1ELb0EEENS1_21CollectiveEpilogueFwdINS6_IJS8_SA_S9_EEENS6_IJNS7_ILi1EEESI_SI_EEESC_SE_Li128ELb0ELb1ELb0ELb0EEENS1_19SingleTileSchedulerILb0ELb0ELb1ELi128EEEEEEEEEvNT_6ParamsE,(.L_x_27 - _ZN7cutlass13device_kernelIN5flash19enable_sm80_to_sm89INS1_16FlashAttnFwdSm80INS1_25CollectiveMainloopFwdSm80ILi4ELi1ELb0EN4cute5tupleIJNS5_1CILi128EEENS7_ILi112EEENS7_ILi64EEEEEELi64ENS_6half_tEfNS_4arch4Sm80ELb0ELb0ELb0ELb0ELb1ELb0ELb1ELb0EEENS1_21CollectiveEpilogueFwdINS6_IJS8_SA_S9_EEENS6_IJNS7_ILi1EEESI_SI_EEESC_SE_Li128ELb0ELb1ELb0ELb0EEENS1_19SingleTileSchedulerILb0ELb0ELb1ELi128EEEEEEEEEvNT_6ParamsE)
        .other          _ZN7cutlass13device_kernelIN5flash19enable_sm80_to_sm89INS1_16FlashAttnFwdSm80INS1_25CollectiveMainloopFwdSm80ILi4ELi1ELb0EN4cute5tupleIJNS5_1CILi128EEENS7_ILi112EEENS7_ILi64EEEEEELi64ENS_6half_tEfNS_4arch4Sm80ELb0ELb0ELb0ELb0ELb1ELb0ELb1ELb0EEENS1_21CollectiveEpilogueFwdINS6_IJS8_SA_S9_EEENS6_IJNS7_ILi1EEESI_SI_EEESC_SE_Li128ELb0ELb1ELb0ELb0EEENS1_19SingleTileSchedulerILb0ELb0ELb1ELi128EEEEEEEEEvNT_6ParamsE,@"STO_CUDA_ENTRY STV_DEFAULT"
_ZN7cutlass13device_kernelIN5flash19enable_sm80_to_sm89INS1_16FlashAttnFwdSm80INS1_25CollectiveMainloopFwdSm80ILi4ELi1ELb0EN4cute5tupleIJNS5_1CILi128EEENS7_ILi112EEENS7_ILi64EEEEEELi64ENS_6half_tEfNS_4arch4Sm80ELb0ELb0ELb0ELb0ELb1ELb0ELb1ELb0EEENS1_21CollectiveEpilogueFwdINS6_IJS8_SA_S9_EEENS6_IJNS7_ILi1EEESI_SI_EEESC_SE_Li128ELb0ELb1ELb0ELb0EEENS1_19SingleTileSchedulerILb0ELb0ELb1ELi128EEEEEEEEEvNT_6ParamsE:
[----:B------:R-:W-:Y:S01]  /*0000*/  LDC R1, c[0x0][0x37c] ;  /* 0x0000df00ff017b82 */ /* 0x000fe20000000800 */
[----:B------:R-:W-:Y:S05]  /*0010*/  EXIT ;  /* 0x000000000000794d */ /* 0x000fea0003800000 */
.L_x_9:
        /* <DEDUP_REMOVED lines=14> */
.L_x_27:


//--------------------- .text._ZN7cutlass13device_kernelIN5flash19enable_sm80_to_sm89INS1_16FlashAttnFwdSm80INS1_25CollectiveMainloopFwdSm80ILi4ELi1ELb0EN4cute5tupleIJNS5_1CILi128EEENS7_ILi112EEENS7_ILi64EEEEEELi64ENS_6half_tEfNS_4arch4Sm80ELb0ELb0ELb0ELb1ELb1ELb0ELb1ELb0EEENS1_21CollectiveEpilogueFwdINS6_IJS8_SA_S9_EEENS6_IJNS7_ILi1EEESI_SI_EEESC_SE_Li128ELb1ELb1ELb0ELb0EEENS1_19SingleTileSchedulerILb1ELb0ELb1ELi128EEEEEEEEEvNT_6ParamsE --------------------------
	.section	.text._ZN7cutlass13device_kernelIN5flash19enable_sm80_to_sm89INS1_16FlashAttnFwdSm80INS1_25CollectiveMainloopFwdSm80ILi4ELi1ELb0EN4cute5tupleIJNS5_1CILi128EEENS7_ILi112EEENS7_ILi64EEEEEELi64ENS_6half_tEfNS_4arch4Sm80ELb0ELb0ELb0ELb1ELb1ELb0ELb1ELb0EEENS1_21CollectiveEpilogueFwdINS6_IJS8_SA_S9_EEENS6_IJNS7_ILi1EEESI_SI_EEESC_SE_Li128ELb1ELb1ELb0ELb0EEENS1_19SingleTileSchedulerILb1ELb0ELb1ELi128EEEEEEEEEvNT_6ParamsE,"ax",@progbits
	.align	128
.text._ZN7cutlass13device_kernelIN5flash19enable_sm80_to_sm89INS1_16FlashAttnFwdSm80INS1_25CollectiveMainloopFwdSm80ILi4ELi1ELb0EN4cute5tupleIJNS5_1CILi128EEENS7_ILi112EEENS7_ILi64EEEEEELi64ENS_6half_tEfNS_4arch4Sm80ELb0ELb0ELb0ELb1ELb1ELb0ELb1ELb0EEENS1_21CollectiveEpilogueFwdINS6_IJS8_SA_S9_EEENS6_IJNS7_ILi1EEESI_SI_EEESC_SE_Li128ELb1ELb1ELb0ELb0EEENS1_19SingleTileSchedulerILb1ELb0ELb1ELi128EEEEEEEEEvNT_6ParamsE:
        .type           _ZN7cutlass13device_kernelIN5flash19enable_sm80_to_sm89INS1_16FlashAttnFwdSm80INS1_25CollectiveMainloopFwdSm80ILi4ELi1ELb0EN4cute5tupleIJNS5_1CILi128EEENS7_ILi112EEENS7_ILi64EEEEEELi64ENS_6half_tEfNS_4arch4Sm80ELb0ELb0ELb0ELb1ELb1ELb0ELb1ELb0EEENS1_21CollectiveEpilogueFwdINS6_IJS8_SA_S9_EEENS6_IJNS7_ILi1EEESI_SI_EEESC_SE_Li128ELb1ELb1ELb0ELb0EEENS1_19SingleTileSchedulerILb1ELb0ELb1ELi128EEEEEEEEEvNT_6ParamsE,@function
        .size           _ZN7cutlass13device_kernelIN5flash19enable_sm80_to_sm89INS1_16FlashAttnFwdSm80INS1_25CollectiveMainloopFwdSm80ILi4ELi1ELb0EN4cute5tupleIJNS5_1CILi128EEENS7_ILi112EEENS7_ILi64EEEEEELi64ENS_6half_tEfNS_4arch4Sm80ELb0ELb0ELb0ELb1ELb1ELb0ELb1ELb0EEENS1_21CollectiveEpilogueFwdINS6_IJS8_SA_S9_EEENS6_IJNS7_ILi1EEESI_SI_EEESC_SE_Li128ELb1ELb1ELb0ELb0EEENS1_19SingleTileSchedulerILb1ELb0ELb1ELi128EEEEEEEEEvNT_6ParamsE,(.L_x_28 - _ZN7cutlass13device_kernelIN5flash19enable_sm80_to_sm89INS1_16FlashAttnFwdSm80INS1_25CollectiveMainloopFwdSm80ILi4ELi1ELb0EN4cute5tupleIJNS5_1CILi128EEENS7_ILi112EEENS7_ILi64EEEEEELi64ENS_6half_tEfNS_4arch4Sm80ELb0ELb0ELb0ELb1ELb1ELb0ELb1ELb0EEENS1_21CollectiveEpilogueFwdINS6_IJS8_SA_S9_EEENS6_IJNS7_ILi1EEESI_SI_EEESC_SE_Li128ELb1ELb1ELb0ELb0EEENS1_19SingleTileSchedulerILb1ELb0ELb1ELi128EEEEEEEEEvNT_6ParamsE)
        .other          _ZN7cutlass13device_kernelIN5flash19enable_sm80_to_sm89INS1_16FlashAttnFwdSm80INS1_25CollectiveMainloopFwdSm80ILi4ELi1ELb0EN4cute5tupleIJNS5_1CILi128EEENS7_ILi112EEENS7_ILi64EEEEEELi64ENS_6half_tEfNS_4arch4Sm80ELb0ELb0ELb0ELb1ELb1ELb0ELb1ELb0EEENS1_21CollectiveEpilogueFwdINS6_IJS8_SA_S9_EEENS6_IJNS7_ILi1EEESI_SI_EEESC_SE_Li128ELb1ELb1ELb0ELb0EEENS1_19SingleTileSchedulerILb1ELb0ELb1ELi128EEEEEEEEEvNT_6ParamsE,@"STO_CUDA_ENTRY STV_DEFAULT"
_ZN7cutlass13device_kernelIN5flash19enable_sm80_to_sm89INS1_16FlashAttnFwdSm80INS1_25CollectiveMainloopFwdSm80ILi4ELi1ELb0EN4cute5tupleIJNS5_1CILi128EEENS7_ILi112EEENS7_ILi64EEEEEELi64ENS_6half_tEfNS_4arch4Sm80ELb0ELb0ELb0ELb1ELb1ELb0ELb1ELb0EEENS1_21CollectiveEpilogueFwdINS6_IJS8_SA_S9_EEENS6_IJNS7_ILi1EEESI_SI_EEESC_SE_Li128ELb1ELb1ELb0ELb0EEENS1_19SingleTileSchedulerILb1ELb0ELb1ELi128EEEEEEEEEvNT_6ParamsE:
[----:B------:R-:W-:Y:S01]  /*0000*/  LDC R1, c[0x0][0x37c] ;  /* 0x0000df00ff017b82 */ /* 0x000fe20000000800 */
[----:B------:R-:W-:Y:S05]  /*0010*/  EXIT ;  /* 0x000000000000794d */ /* 0x000fea0003800000 */
.L_x_10:
        /* <DEDUP_REMOVED lines=14> */
.L_x_28:


//--------------------- .text._ZN7cutlass13device_kernelIN5flash19enable_sm80_to_sm89INS1_16FlashAttnFwdSm80INS1_25CollectiveMainloopFwdSm80ILi4ELi1ELb0EN4cute5tupleIJNS5_1CILi128EEENS7_ILi112EEENS7_ILi64EEEEEELi64ENS_6half_tEfNS_4arch4Sm80ELb0ELb0ELb0ELb1ELb1ELb1ELb1ELb0EEENS1_21CollectiveEpilogueFwdINS6_IJS8_SA_S9_EEENS6_IJNS7_ILi1EEESI_SI_EEESC_SE_Li128ELb1ELb1ELb0ELb0EEENS1_19SingleTileSchedulerILb1ELb0ELb1ELi128EEEEEEEEEvNT_6ParamsE --------------------------
	.section	.text._ZN7cutlass13device_kernelIN5flash19enable_sm80_to_sm89INS1_16FlashAttnFwdSm80INS1_25CollectiveMainloopFwdSm80ILi4ELi1ELb0EN4cute5tupleIJNS5_1CILi128EEENS7_ILi112EEENS7_ILi64EEEEEELi64ENS_6half_tEfNS_4arch4Sm80ELb0ELb0ELb0ELb1ELb1ELb1ELb1ELb0EEENS1_21CollectiveEpilogueFwdINS6_IJS8_SA_S9_EEENS6_IJNS7_ILi1EEESI_SI_EEESC_SE_Li128ELb1ELb1ELb0ELb0EEENS1_19SingleTileSchedulerILb1ELb0ELb1ELi128EEEEEEEEEvNT_6ParamsE,"ax",@progbits
	.align	128
.text._ZN7cutlass13device_kernelIN5flash19enable_sm80_to_sm89INS1_16FlashAttnFwdSm80INS1_25CollectiveMainloopFwdSm80ILi4ELi1ELb0EN4cute5tupleIJNS5_1CILi128EEENS7_ILi112EEENS7_ILi64EEEEEELi64ENS_6half_tEfNS_4arch4Sm80ELb0ELb0ELb0ELb1ELb1ELb1ELb1ELb0EEENS1_21CollectiveEpilogueFwdINS6_IJS8_SA_S9_EEENS6_IJNS7_ILi1EEESI_SI_EEESC_SE_Li128ELb1ELb1ELb0ELb0EEENS1_19SingleTileSchedulerILb1ELb0ELb1ELi128EEEEEEEEEvNT_6ParamsE:
        .type           _ZN7cutlass13device_kernelIN5flash19enable_sm80_to_sm89INS1_16FlashAttnFwdSm80INS1_25CollectiveMainloopFwdSm80ILi4ELi1ELb0EN4cute5tupleIJNS5_1CILi128EEENS7_ILi112EEENS7_ILi64EEEEEELi64ENS_6half_tEfNS_4arch4Sm80ELb0ELb0ELb0ELb1ELb1ELb1ELb1ELb0EEENS1_21CollectiveEpilogueFwdINS6_IJS8_SA_S9_EEENS6_IJNS7_ILi1EEESI_SI_EEESC_SE_Li128ELb1ELb1ELb0ELb0EEENS1_19SingleTileSchedulerILb1ELb0ELb1ELi128EEEEEEEEEvNT_6ParamsE,@function
        .size           _ZN7cutlass13device_kernelIN5flash19enable_sm80_to_sm89INS1_16FlashAttnFwdSm80INS1_25CollectiveMainloopFwdSm80ILi4ELi1ELb0EN4cute5tupleIJNS5_1CILi128EEENS7_ILi112EEENS7_ILi64EEEEEELi64ENS_6half_tEfNS_4arch4Sm80ELb0ELb0ELb0ELb1ELb1ELb1ELb1ELb0EEENS1_21CollectiveEpilogueFwdINS6_IJS8_SA_S9_EEENS6_IJNS7_ILi1EEESI_SI_EEESC_SE_Li128ELb1ELb1ELb0ELb0EEENS1_19SingleTileSchedulerILb1ELb0ELb1ELi128EEEEEEEEEvNT_6ParamsE,(.L_x_29 - _ZN7cutlass13device_kernelIN5flash19enable_sm80_to_sm89INS1_16FlashAttnFwdSm80INS1_25CollectiveMainloopFwdSm80ILi4ELi1ELb0EN4cute5tupleIJNS5_1CILi128EEENS7_ILi112EEENS7_ILi64EEEEEELi64ENS_6half_tEfNS_4arch4Sm80ELb0ELb0ELb0ELb1ELb1ELb1ELb1ELb0EEENS1_21CollectiveEpilogueFwdINS6_IJS8_SA_S9_EEENS6_IJNS7_ILi1EEESI_SI_EEESC_SE_Li128ELb1ELb1ELb0ELb0EEENS1_19SingleTileSchedulerILb1ELb0ELb1ELi128EEEEEEEEEvNT_6ParamsE)
        .other          _ZN7cutlass13device_kernelIN5flash19enable_sm80_to_sm89INS1_16FlashAttnFwdSm80INS1_25CollectiveMainloopFwdSm80ILi4ELi1ELb0EN4cute5tupleIJNS5_1CILi128EEENS7_ILi112EEENS7_ILi64EEEEEELi64ENS_6half_tEfNS_4arch4Sm80ELb0ELb0ELb0ELb1ELb1ELb1ELb1ELb0EEENS1_21CollectiveEpilogueFwdINS6_IJS8_SA_S9_EEENS6_IJNS7_ILi1EEESI_SI_EEESC_SE_Li128ELb1ELb1ELb0ELb0EEENS1_19SingleTileSchedulerILb1ELb0ELb1ELi128EEEEEEEEEvNT_6ParamsE,@"STO_CUDA_ENTRY STV_DEFAULT"
_ZN7cutlass13device_kernelIN5flash19enable_sm80_to_sm89INS1_16FlashAttnFwdSm80INS1_25CollectiveMainloopFwdSm80ILi4ELi1ELb0EN4cute5tupleIJNS5_1CILi128EEENS7_ILi112EEENS7_ILi64EEEEEELi64ENS_6half_tEfNS_4arch4Sm80ELb0ELb0ELb0ELb1ELb1ELb1ELb1ELb0EEENS1_21CollectiveEpilogueFwdINS6_IJS8_SA_S9_EEENS6_IJNS7_ILi1EEESI_SI_EEESC_SE_Li128ELb1ELb1ELb0ELb0EEENS1_19SingleTileSchedulerILb1ELb0ELb1ELi128EEEEEEEEEvNT_6ParamsE:
[----:B------:R-:W-:Y:S01]  /*0000*/  LDC R1, c[0x0][0x37c] ;  /* 0x0000df00ff017b82 */ /* 0x000fe20000000800 */
[----:B------:R-:W-:Y:S05]  /*0010*/  EXIT ;  /* 0x000000000000794d */ /* 0x000fea0003800000 */
.L_x_11:
        /* <DEDUP_REMOVED lines=14> */
.L_x_29:


//--------------------- .text._ZN7cutlass13device_kernelIN5flash19enable_sm80_to_sm89INS1_16FlashAttnFwdSm80INS1_25CollectiveMainloopFwdSm80ILi4ELi1ELb0EN4cute5tupleIJNS5_1CILi128EEENS7_ILi96EEENS7_ILi64EEEEEELi64ENS_6half_tEfNS_4arch4Sm80ELb0ELb1ELb0ELb0ELb1ELb0ELb1ELb0EEENS1_21CollectiveEpilogueFwdINS6_IJS8_SA_S9_EEENS6_IJNS7_ILi1EEESI_SI_EEESC_SE_Li128ELb0ELb1ELb0ELb0EEENS1_19SingleTileSchedulerILb0ELb0ELb1ELi128EEEEEEEEEvNT_6ParamsE --------------------------
	.section	.text._ZN7cutlass13device_kernelIN5flash19enable_sm80_to_sm89INS1_16FlashAttnFwdSm80INS1_25CollectiveMainloopFwdSm80ILi4ELi1ELb0EN4cute5tupleIJNS5_1CILi128EEENS7_ILi96EEENS7_ILi64EEEEEELi64ENS_6half_tEfNS_4arch4Sm80ELb0ELb1ELb0ELb0ELb1ELb0ELb1ELb0EEENS1_21CollectiveEpilogueFwdINS6_IJS8_SA_S9_EEENS6_IJNS7_ILi1EEESI_SI_EEESC_SE_Li128ELb0ELb1ELb0ELb0EEENS1_19SingleTileSchedulerILb0ELb0ELb1ELi128EEEEEEEEEvNT_6ParamsE,"ax",@progbits
	.align	128
.text._ZN7cutlass13device_kernelIN5flash19enable_sm80_to_sm89INS1_16FlashAttnFwdSm80INS1_25CollectiveMainloopFwdSm80ILi4ELi1ELb0EN4cute5tupleIJNS5_1CILi128EEENS7_ILi96EEENS7_ILi64EEEEEELi64ENS_6half_tEfNS_4arch4Sm80ELb0ELb1ELb0ELb0ELb1ELb0ELb1ELb0EEENS1_21CollectiveEpilogueFwdINS6_IJS8_SA_S9_EEENS6_IJNS7_ILi1EEESI_SI_EEESC_SE_Li128ELb0ELb1ELb0ELb0EEENS1_19SingleTileSchedulerILb0ELb0ELb1ELi128EEEEEEEEEvNT_6ParamsE:
        .type           _ZN7cutlass13device_kernelIN5flash19enable_sm80_to_sm89INS1_16FlashAttnFwdSm80INS1_25CollectiveMainloopFwdSm80ILi4ELi1ELb0EN4cute5tupleIJNS5_1CILi128EEENS7_ILi96EEENS7_ILi64EEEEEELi64ENS_6half_tEfNS_4arch4Sm80ELb0ELb1ELb0ELb0ELb1ELb0ELb1ELb0EEENS1_21CollectiveEpilogueFwdINS6_IJS8_SA_S9_EEENS6_IJNS7_ILi1EEESI_SI_EEESC_SE_Li128ELb0ELb1ELb0ELb0EEENS1_19SingleTileSchedulerILb0ELb0ELb1ELi128EEEEEEEEEvNT_6ParamsE,@function
        .size           _ZN7cutlass13device_kernelIN5flash19enable_sm80_to_sm89INS1_16FlashAttnFwdSm80INS1_25CollectiveMainloopFwdSm80ILi4ELi1ELb0EN4cute5tupleIJNS5_1CILi128EEENS7_ILi96EEENS7_ILi64EEEEEELi64ENS_6half_tEfNS_4arch4Sm80ELb0ELb1ELb0ELb0ELb1ELb0ELb1ELb0EEENS1_21CollectiveEpilogueFwdINS6_IJS8_SA_S9_EEENS6_IJNS7_ILi1EEESI_SI_EEESC_SE_Li128ELb0ELb1ELb0ELb0EEENS1_19SingleTileSchedulerILb0ELb0ELb1ELi128EEEEEEEEEvNT_6ParamsE,(.L_x_30 - _ZN7cutlass13device_kernelIN5flash19enable_sm80_to_sm89INS1_16FlashAttnFwdSm80INS1_25CollectiveMainloopFwdSm80ILi4ELi1ELb0EN4cute5tupleIJNS5_1CILi128EEENS7_ILi96EEENS7_ILi64EEEEEELi64ENS_6half_tEfNS_4arch4Sm80ELb0ELb1ELb0ELb0ELb1ELb0ELb1ELb0EEENS1_21CollectiveEpilogueFwdINS6_IJS8_SA_S9_EEENS6_IJNS7_ILi1EEESI_SI_EEESC_SE_Li128ELb0ELb1ELb0ELb0EEENS1_19SingleTileSchedulerILb0ELb0ELb1ELi128EEEEEEEEEvNT_6ParamsE)
        .other          _ZN7cutlass13device_kernelIN5flash19enable_sm80_to_sm89INS1_16FlashAttnFwdSm80INS1_25CollectiveMainloopFwdSm80ILi4ELi1ELb0EN4cute5tupleIJNS5_1CILi128EEENS7_ILi96EEENS7_ILi64EEEEEELi64ENS_6half_tEfNS_4arch4Sm80ELb0ELb1ELb0ELb0ELb1ELb0ELb1ELb0EEENS1_21CollectiveEpilogueFwdINS6_IJS8_SA_S9_EEENS6_IJNS7_ILi1EEESI_SI_EEESC_SE_Li128ELb0ELb1ELb0ELb0EEENS1_19SingleTileSchedulerILb0ELb0ELb1ELi128EEEEEEEEEvNT_6ParamsE,@"STO_CUDA_ENTRY STV_DEFAULT"
_ZN7cutlass13device_kernelIN5flash19enable_sm80_to_sm89INS1_16FlashAttnFwdSm80INS1_25CollectiveMainloopFwdSm80ILi4ELi1ELb0EN4cute5tupleIJNS5_1CILi128EEENS7_ILi96EEENS7_ILi64EEEEEELi64ENS_6half_tEfNS_4arch4Sm80ELb0ELb1ELb0ELb0ELb1ELb0ELb1ELb0EEENS1_21CollectiveEpilogueFwdINS6_IJS8_SA_S9_EEENS6_IJNS7_ILi1EEESI_SI_EEESC_SE_Li128ELb0ELb1ELb0ELb0EEENS1_19SingleTileSchedulerILb0ELb0ELb1ELi128EEEEEEEEEvNT_6ParamsE:
[----:B------:R-:W-:Y:S01]  /*0000*/  LDC R1, c[0x0][0x37c] ;  /* 0x0000df00ff017b82 */ /* 0x000fe20000000800 */
[----:B------:R-:W-:Y:S05]  /*0010*/  EXIT ;  /* 0x000000000000794d */ /* 0x000fea0003800000 */
.L_x_12:
        /* <DEDUP_REMOVED lines=14> */
.L_x_30:


//--------------------- .text._ZN7cutlass13device_kernelIN5flash19enable_sm80_to_sm89INS1_16FlashAttnFwdSm80INS1_25CollectiveMainloopFwdSm80ILi4ELi1ELb0EN4cute5tupleIJNS5_1CILi128EEENS7_ILi96EEENS7_ILi64EEEEEELi64ENS_6half_tEfNS_4arch4Sm80ELb0ELb1ELb0ELb1ELb1ELb0ELb1ELb0EEENS1_21CollectiveEpilogueFwdINS6_IJS8_SA_S9_EEENS6_IJNS7_ILi1EEESI_SI_EEESC_SE_Li128ELb1ELb1ELb0ELb0EEENS1_19SingleTileSchedulerILb1ELb0ELb1ELi128EEEEEEEEEvNT_6ParamsE --------------------------
	.section	.text._ZN7cutlass13device_kernelIN5flash19enable_sm80_to_sm89INS1_16FlashAttnFwdSm80INS1_25CollectiveMainloopFwdSm80ILi4ELi1ELb0EN4cute5tupleIJNS5_1CILi128EEENS7_ILi96EEENS7_ILi64EEEEEELi64ENS_6half_tEfNS_4arch4Sm80ELb0ELb1ELb0ELb1ELb1ELb0ELb1ELb0EEENS1_21CollectiveEpilogueFwdINS6_IJS8_SA_S9_EEENS6_IJNS7_ILi1EEESI_SI_EEESC_SE_Li128ELb1ELb1ELb0ELb0EEENS1_19SingleTileSchedulerILb1ELb0ELb1ELi128EEEEEEEEEvNT_6ParamsE,"ax",@progbits
	.align	128
.text._ZN7cutlass13device_kernelIN5flash19enable_sm80_to_sm89INS1_16FlashAttnFwdSm80INS1_25CollectiveMainloopFwdSm80ILi4ELi1ELb0EN4cute5tupleIJNS5_1CILi128EEENS7_ILi96EEENS7_ILi64EEEEEELi64ENS_6half_tEfNS_4arch4Sm80ELb0ELb1ELb0ELb1ELb1ELb0ELb1ELb0EEENS1_21CollectiveEpilogueFwdINS6_IJS8_SA_S9_EEENS6_IJNS7_ILi1EEESI_SI_EEESC_SE_Li128ELb1ELb1ELb0ELb0EEENS1_19SingleTileSchedulerILb1ELb0ELb1ELi128EEEEEEEEEvNT_6ParamsE:
        .type           _ZN7cutlass13device_kernelIN5flash19enable_sm80_to_sm89INS1_16FlashAttnFwdSm80INS1_25CollectiveMainloopFwdSm80ILi4ELi1ELb0EN4cute5tupleIJNS5_1CILi128EEENS7_ILi96EEENS7_ILi64EEEEEELi64ENS_6half_tEfNS_4arch4Sm80ELb0ELb1ELb0ELb1ELb1ELb0ELb1ELb0EEENS1_21CollectiveEpilogueFwdINS6_IJS8_SA_S9_EEENS6_IJNS7_ILi1EEESI_SI_EEESC_SE_Li128ELb1ELb1ELb0ELb0EEENS1_19SingleTileSchedulerILb1ELb0ELb1ELi128EEEEEEEEEvNT_6ParamsE,@function
        .size           _ZN7cutlass13device_kernelIN5flash19enable_sm80_to_sm89INS1_16FlashAttnFwdSm80INS1_25CollectiveMainloopFwdSm80ILi4ELi1ELb0EN4cute5tupleIJNS5_1CILi128EEENS7_ILi96EEENS7_ILi64EEEEEELi64ENS_6half_tEfNS_4arch4Sm80ELb0ELb1ELb0ELb1ELb1ELb0ELb1ELb0EEENS1_21CollectiveEpilogueFwdINS6_IJS8_SA_S9_EEENS6_IJNS7_ILi1EEESI_SI_EEESC_SE_Li128ELb1ELb1ELb0ELb0EEENS1_19SingleTileSchedulerILb1ELb0ELb1ELi128EEEEEEEEEvNT_6ParamsE,(.L_x_31 - _ZN7cutlass13device_kernelIN5flash19enable_sm80_to_sm89INS1_16FlashAttnFwdSm80INS1_25CollectiveMainloopFwdSm80ILi4ELi1ELb0EN4cute5tupleIJNS5_1CILi128EEENS7_ILi96EEENS7_ILi64EEEEEELi64ENS_6half_tEfNS_4arch4Sm80ELb0ELb1ELb0ELb1ELb1ELb0ELb1ELb0EEENS1_21CollectiveEpilogueFwdINS6_IJS8_SA_S9_EEENS6_IJNS7_ILi1EEESI_SI_EEESC_SE_Li128ELb1ELb1ELb0ELb0EEENS1_19SingleTileSchedulerILb1ELb0ELb1ELi128EEEEEEEEEvNT_6ParamsE)
        .other          _ZN7cutlass13device_kernelIN5flash19enable_sm80_to_sm89INS1_16FlashAttnFwdSm80INS1_25CollectiveMainloopFwdSm80ILi4ELi1ELb0EN4cute5tupleIJNS5_1CILi128EEENS7_ILi96EEENS7_ILi64EEEEEELi64ENS_6half_tEfNS_4arch4Sm80ELb0ELb1ELb0ELb1ELb1ELb0ELb1ELb0EEENS1_21CollectiveEpilogueFwdINS6_IJS8_SA_S9_EEENS6_IJNS7_ILi1EEESI_SI_EEESC_SE_Li128ELb1ELb1ELb0ELb0EEENS1_19SingleTileSchedulerILb1ELb0ELb1ELi128EEEEEEEEEvNT_6ParamsE,@"STO_CUDA_ENTRY STV_DEFAULT"
_ZN7cutlass13device_kernelIN5flash19enable_sm80_to_sm89INS1_16FlashAttnFwdSm80INS1_25CollectiveMainloopFwdSm80ILi4ELi1ELb0EN4cute5tupleIJNS5_1CILi128EEENS7_ILi96EEENS7_ILi64EEEEEELi64ENS_6half_tEfNS_4arch4Sm80ELb0ELb1ELb0ELb1ELb1ELb0ELb1ELb0EEENS1_21CollectiveEpilogueFwdINS6_IJS8_SA_S9_EEENS6_IJNS7_ILi1EEESI_SI_EEESC_SE_Li128ELb1ELb1ELb0ELb0EEENS1_19SingleTileSchedulerILb1ELb0ELb1ELi128EEEEEEEEEvNT_6ParamsE:
[----:B------:R-:W-:Y:S01]  /*0000*/  LDC R1, c[0x0][0x37c] ;  /* 0x0000df00ff017b82 */ /* 0x000fe20000000800 */
[----:B------:R-:W-:Y:S05]  /*0010*/  EXIT ;  /* 0x000000000000794d */ /* 0x000fea0003800000 */
.L_x_13:
        /* <DEDUP_REMOVED lines=14> */
.L_x_31:


//--------------------- .text._ZN7cutlass13device_kernelIN5flash19enable_sm80_to_sm89INS1_16FlashAttnFwdSm80INS1_25CollectiveMainloopFwdSm80ILi4ELi1ELb0EN4cute5tupleIJNS5_1CILi128EEENS7_ILi96EEENS7_ILi64EEEEEELi64ENS_6half_tEfNS_4arch4Sm80ELb0ELb1ELb0ELb1ELb1ELb1ELb1ELb0EEENS1_21CollectiveEpilogueFwdINS6_IJS8_SA_S9_EEENS6_IJNS7_ILi1EEESI_SI_EEESC_SE_Li128ELb1ELb1ELb0ELb0EEENS1_19SingleTileSchedulerILb1ELb0ELb1ELi128EEEEEEEEEvNT_6ParamsE --------------------------
	.section	.text._ZN7cutlass13device_kernelIN5flash19enable_sm80_to_sm89INS1_16FlashAttnFwdSm80INS1_25CollectiveMainloopFwdSm80ILi4ELi1ELb0EN4cute5tupleIJNS5_1CILi128EEENS7_ILi96EEENS7_ILi64EEEEEELi64ENS_6half_tEfNS_4arch4Sm80ELb0ELb1ELb0ELb1ELb1ELb1ELb1ELb0EEENS1_21CollectiveEpilogueFwdINS6_IJS8_SA_S9_EEENS6_IJNS7_ILi1EEESI_SI_EEESC_SE_Li128ELb1ELb1ELb0ELb0EEENS1_19SingleTileSchedulerILb1ELb0ELb1ELi128EEEEEEEEEvNT_6ParamsE,"ax",@progbits
	.align	128
.text._ZN7cutlass13device_kernelIN5flash19enable_sm80_to_sm89INS1_16FlashAttnFwdSm80INS1_25CollectiveMainloopFwdSm80ILi4ELi1ELb0EN4cute5tupleIJNS5_1CILi128EEENS7_ILi96EEENS7_ILi64EEEEEELi64ENS_6half_tEfNS_4arch4Sm80ELb0ELb1ELb0ELb1ELb1ELb1ELb1ELb0EEENS1_21CollectiveEpilogueFwdINS6_IJS8_SA_S9_EEENS6_IJNS7_ILi1EEESI_SI_EEESC_SE_Li128ELb1ELb1ELb0ELb0EEENS1_19SingleTileSchedulerILb1ELb0ELb1ELi128EEEEEEEEEvNT_6ParamsE:
        .type           _ZN7cutlass13device_kernelIN5flash19enable_sm80_to_sm89INS1_16FlashAttnFwdSm80INS1_25CollectiveMainloopFwdSm80ILi4ELi1ELb0EN4cute5tupleIJNS5_1CILi128EEENS7_ILi96EEENS7_ILi64EEEEEELi64ENS_6half_tEfNS_4arch4Sm80ELb0ELb1ELb0ELb1ELb1ELb1ELb1ELb0EEENS1_21CollectiveEpilogueFwdINS6_IJS8_SA_S9_EEENS6_IJNS7_ILi1EEESI_SI_EEESC_SE_Li128ELb1ELb1ELb0ELb0EEENS1_19SingleTileSchedulerILb1ELb0ELb1ELi128EEEEEEEEEvNT_6ParamsE,@function
        .size           _ZN7cutlass13device_kernelIN5flash19enable_sm80_to_sm89INS1_16FlashAttnFwdSm80INS1_25CollectiveMainloopFwdSm80ILi4ELi1ELb0EN4cute5tupleIJNS5_1CILi128EEENS7_ILi96EEENS7_ILi64EEEEEELi64ENS_6half_tEfNS_4arch4Sm80ELb0ELb1ELb0ELb1ELb1ELb1ELb1ELb0EEENS1_21CollectiveEpilogueFwdINS6_IJS8_SA_S9_EEENS6_IJNS7_ILi1EEESI_SI_EEESC_SE_Li128ELb1ELb1ELb0ELb0EEENS1_19SingleTileSchedulerILb1ELb0ELb1ELi128EEEEEEEEEvNT_6ParamsE,(.L_x_32 - _ZN7cutlass13device_kernelIN5flash19enable_sm80_to_sm89INS1_16FlashAttnFwdSm80INS1_25CollectiveMainloopFwdSm80ILi4ELi1ELb0EN4cute5tupleIJNS5_1CILi128EEENS7_ILi96EEENS7_ILi64EEEEEELi64ENS_6half_tEfNS_4arch4Sm80ELb0ELb1ELb0ELb1ELb1ELb1ELb1ELb0EEENS1_21CollectiveEpilogueFwdINS6_IJS8_SA_S9_EEENS6_IJNS7_ILi1EEESI_SI_EEESC_SE_Li128ELb1ELb1ELb0ELb0EEENS1_19SingleTileSchedulerILb1ELb0ELb1ELi128EEEEEEEEEvNT_6ParamsE)
        .other          _ZN7cutlass13device_kernelIN5flash19enable_sm80_to_sm89INS1_16FlashAttnFwdSm80INS1_25CollectiveMainloopFwdSm80ILi4ELi1ELb0EN4cute5tupleIJNS5_1CILi128EEENS7_ILi96EEENS7_ILi64EEEEEELi64ENS_6half_tEfNS_4arch4Sm80ELb0ELb1ELb0ELb1ELb1ELb1ELb1ELb0EEENS1_21CollectiveEpilogueFwdINS6_IJS8_SA_S9_EEENS6_IJNS7_ILi1EEESI_SI_EEESC_SE_Li128ELb1ELb1ELb0ELb0EEENS1_19SingleTileSchedulerILb1ELb0ELb1ELi128EEEEEEEEEvNT_6ParamsE,@"STO_CUDA_ENTRY STV_DEFAULT"
_ZN7cutlass13device_kernelIN5flash19enable_sm80_to_sm89INS1_16FlashAttnFwdSm80INS1_25CollectiveMainloopFwdSm80ILi4ELi1ELb0EN4cute5tupleIJNS5_1CILi128EEENS7_ILi96EEENS7_ILi64EEEEEELi64ENS_6half_tEfNS_4arch4Sm80ELb0ELb1ELb0ELb1ELb1ELb1ELb1ELb0EEENS1_21CollectiveEpilogueFwdINS6_IJS8_SA_S9_EEENS6_IJNS7_ILi1EEESI_SI_EEESC_SE_Li128ELb1ELb1ELb0ELb0EEENS1_19SingleTileSchedulerILb1ELb0ELb1ELi128EEEEEEEEEvNT_6ParamsE:
[----:B------:R-:W-:Y:S01]  /*0000*/  LDC R1, c[0x0][0x37c] ;  /* 0x0000df00ff017b82 */ /* 0x000fe20000000800 */
[----:B------:R-:W-:Y:S05]  /*0010*/  EXIT ;  /* 0x000000000000794d */ /* 0x000fea0003800000 */
.L_x_14:
        /* <DEDUP_REMOVED lines=14> */
.L_x_32:


//--------------------- .text._ZN7cutlass13device_kernelIN5flash19enable_sm80_to_sm89INS1_16FlashAttnFwdSm80INS1_25CollectiveMainloopFwdSm80ILi4ELi1ELb0EN4cute5tupleIJNS5_1CILi128EEENS7_ILi112EEENS7_ILi64EEEEEELi64ENS_6half_tEfNS_4arch4Sm80ELb1ELb0ELb0ELb0ELb1ELb0ELb1ELb0EEENS1_21CollectiveEpilogueFwdINS6_IJS8_SA_S9_EEENS6_IJNS7_ILi1EEESI_SI_EEESC_SE_Li128ELb0ELb1ELb0ELb0EEENS1_30DynamicPersistentTileSchedulerILi128ELi128ELb0ELb1ELb0EEEEEEEEEvNT_6ParamsE --------------------------
	.section	.text._ZN7cutlass13device_kernelIN5flash19enable_sm80_to_sm89INS1_16FlashAttnFwdSm80INS1_25CollectiveMainloopFwdSm80ILi4ELi1ELb0EN4cute5tupleIJNS5_1CILi128EEENS7_ILi112EEENS7_ILi64EEEEEELi64ENS_6half_tEfNS_4arch4Sm80ELb1ELb0ELb0ELb0ELb1ELb0ELb1ELb0EEENS1_21CollectiveEpilogueFwdINS6_IJS8_SA_S9_EEENS6_IJNS7_ILi1EEESI_SI_EEESC_SE_Li128ELb0ELb1ELb0ELb0EEENS1_30DynamicPersistentTileSchedulerILi128ELi128ELb0ELb1ELb0EEEEEEEEEvNT_6ParamsE,"ax",@progbits
	.align	128
.text._ZN7cutlass13device_kernelIN5flash19enable_sm80_to_sm89INS1_16FlashAttnFwdSm80INS1_25CollectiveMainloopFwdSm80ILi4ELi1ELb0EN4cute5tupleIJNS5_1CILi128EEENS7_ILi112EEENS7_ILi64EEEEEELi64ENS_6half_tEfNS_4arch4Sm80ELb1ELb0ELb0ELb0ELb1ELb0ELb1ELb0EEENS1_21CollectiveEpilogueFwdINS6_IJS8_SA_S9_EEENS6_IJNS7_ILi1EEESI_SI_EEESC_SE_Li128ELb0ELb1ELb0ELb0EEENS1_30DynamicPersistentTileSchedulerILi128ELi128ELb0ELb1ELb0EEEEEEEEEvNT_6ParamsE:
        .type           _ZN7cutlass13device_kernelIN5flash19enable_sm80_to_sm89INS1_16FlashAttnFwdSm80INS1_25CollectiveMainloopFwdSm80ILi4ELi1ELb0EN4cute5tupleIJNS5_1CILi128EEENS7_ILi112EEENS7_ILi64EEEEEELi64ENS_6half_tEfNS_4arch4Sm80ELb1ELb0ELb0ELb0ELb1ELb0ELb1ELb0EEENS1_21CollectiveEpilogueFwdINS6_IJS8_SA_S9_EEENS6_IJNS7_ILi1EEESI_SI_EEESC_SE_Li128ELb0ELb1ELb0ELb0EEENS1_30DynamicPersistentTileSchedulerILi128ELi128ELb0ELb1ELb0EEEEEEEEEvNT_6ParamsE,@function
        .size           _ZN7cutlass13device_kernelIN5flash19enable_sm80_to_sm89INS1_16FlashAttnFwdSm80INS1_25CollectiveMainloopFwdSm80ILi4ELi1ELb0EN4cute5tupleIJNS5_1CILi128EEENS7_ILi112EEENS7_ILi64EEEEEELi64ENS_6half_tEfNS_4arch4Sm80ELb1ELb0ELb0ELb0ELb1ELb0ELb1ELb0EEENS1_21CollectiveEpilogueFwdINS6_IJS8_SA_S9_EEENS6_IJNS7_ILi1EEESI_SI_EEESC_SE_Li128ELb0ELb1ELb0ELb0EEENS1_30DynamicPersistentTileSchedulerILi128ELi128ELb0ELb1ELb0EEEEEEEEEvNT_6ParamsE,(.L_x_33 - _ZN7cutlass13device_kernelIN5flash19enable_sm80_to_sm89INS1_16FlashAttnFwdSm80INS1_25CollectiveMainloopFwdSm80ILi4ELi1ELb0EN4cute5tupleIJNS5_1CILi128EEENS7_ILi112EEENS7_ILi64EEEEEELi64ENS_6half_tEfNS_4arch4Sm80ELb1ELb0ELb0ELb0ELb1ELb0ELb1ELb0EEENS1_21CollectiveEpilogueFwdINS6_IJS8_SA_S9_EEENS6_IJNS7_ILi1EEESI_SI_EEESC_SE_Li128ELb0ELb1ELb0ELb0EEENS1_30DynamicPersistentTileSchedulerILi128ELi128ELb0ELb1ELb0EEEEEEEEEvNT_6ParamsE)
        .other          _ZN7cutlass13device_kernelIN5flash19enable_sm80_to_sm89INS1_16FlashAttnFwdSm80INS1_25CollectiveMainloopFwdSm80ILi4ELi1ELb0EN4cute5tupleIJNS5_1CILi128EEENS7_ILi112EEENS7_ILi64EEEEEELi64ENS_6half_tEfNS_4arch4Sm80ELb1ELb0ELb0ELb0ELb1ELb0ELb1ELb0EEENS1_21CollectiveEpilogueFwdINS6_IJS8_SA_S9_EEENS6_IJNS7_ILi1EEESI_SI_EEESC_SE_Li128ELb0ELb1ELb0ELb0EEENS1_30DynamicPersistentTileSchedulerILi128ELi128ELb0ELb1ELb0EEEEEEEEEvNT_6ParamsE,@"STO_CUDA_ENTRY STV_DEFAULT"
_ZN7cutlass13device_kernelIN5flash19enable_sm80_to_sm89INS1_16FlashAttnFwdSm80INS1_25CollectiveMainloopFwdSm80ILi4ELi1ELb0EN4cute5tupleIJNS5_1CILi128EEENS7_ILi112EEENS7_ILi64EEEEEELi64ENS_6half_tEfNS_4arch4Sm80ELb1ELb0ELb0ELb0ELb1ELb0ELb1ELb0EEENS1_21CollectiveEpilogueFwdINS6_IJS8_SA_S9_EEENS6_IJNS7_ILi1EEESI_SI_EEESC_SE_Li128ELb0ELb1ELb0ELb0EEENS1_30DynamicPersistentTileSchedulerILi128ELi128ELb0ELb1ELb0EEEEEEEEEvNT_6ParamsE:
[----:B------:R-:W-:Y:S01]  /*0000*/  LDC R1, c[0x0][0x37c] ;  /* 0x0000df00ff017b82 */ /* 0x000fe20000000800 */
[----:B------:R-:W-:Y:S05]  /*0010*/  EXIT ;  /* 0x000000000000794d */ /* 0x000fea0003800000 */
.L_x_15:
        /* <DEDUP_REMOVED lines=14> */
.L_x_33:


//--------------------- .text._ZN7cutlass13device_kernelIN5flash19enable_sm80_to_sm89INS1_16FlashAttnFwdSm80INS1_25CollectiveMainloopFwdSm80ILi4ELi1ELb0EN4cute5tupleIJNS5_1CILi128EEENS7_ILi112EEENS7_ILi64EEEEEELi64ENS_6half_tEfNS_4arch4Sm80ELb1ELb0ELb0ELb1ELb1ELb0ELb1ELb0EEENS1_21CollectiveEpilogueFwdINS6_IJS8_SA_S9_EEENS6_IJNS7_ILi1EEESI_SI_EEESC_SE_Li128ELb1ELb1ELb0ELb0EEENS1_19SingleTileSchedulerILb1ELb0ELb1ELi128EEEEEEEEEvNT_6ParamsE --------------------------
	.section	.text._ZN7cutlass13device_kernelIN5flash19enable_sm80_to_sm89INS1_16FlashAttnFwdSm80INS1_25CollectiveMainloopFwdSm80ILi4ELi1ELb0EN4cute5tupleIJNS5_1CILi128EEENS7_ILi112EEENS7_ILi64EEEEEELi64ENS_6half_tEfNS_4arch4Sm80ELb1ELb0ELb0ELb1ELb1ELb0ELb1ELb0EEENS1_21CollectiveEpilogueFwdINS6_IJS8_SA_S9_EEENS6_IJNS7_ILi1EEESI_SI_EEESC_SE_Li128ELb1ELb1ELb0ELb0EEENS1_19SingleTileSchedulerILb1ELb0ELb1ELi128EEEEEEEEEvNT_6ParamsE,"ax",@progbits
	.align	128
.text._ZN7cutlass13device_kernelIN5flash19enable_sm80_to_sm89INS1_16FlashAttnFwdSm80INS1_25CollectiveMainloopFwdSm80ILi4ELi1ELb0EN4cute5tupleIJNS5_1CILi128EEENS7_ILi112EEENS7_ILi64EEEEEELi64ENS_6half_tEfNS_4arch4Sm80ELb1ELb0ELb0ELb1ELb1ELb0ELb1ELb0EEENS1_21CollectiveEpilogueFwdINS6_IJS8_SA_S9_EEENS6_IJNS7_ILi1EEESI_SI_EEESC_SE_Li128ELb1ELb1ELb0ELb0EEENS1_19SingleTileSchedulerILb1ELb0ELb1ELi128EEEEEEEEEvNT_6ParamsE:
        .type           _ZN7cutlass13device_kernelIN5flash19enable_sm80_to_sm89INS1_16FlashAttnFwdSm80INS1_25CollectiveMainloopFwdSm80ILi4ELi1ELb0EN4cute5tupleIJNS5_1CILi128EEENS7_ILi112EEENS7_ILi64EEEEEELi64ENS_6half_tEfNS_4arch4Sm80ELb1ELb0ELb0ELb1ELb1ELb0ELb1ELb0EEENS1_21CollectiveEpilogueFwdINS6_IJS8_SA_S9_EEENS6_IJNS7_ILi1EEESI_SI_EEESC_SE_Li128ELb1ELb1ELb0ELb0EEENS1_19SingleTileSchedulerILb1ELb0ELb1ELi128EEEEEEEEEvNT_6ParamsE,@function
        .size           _ZN7cutlass13device_kernelIN5flash19enable_sm80_to_sm89INS1_16FlashAttnFwdSm80INS1_25CollectiveMainloopFwdSm80ILi4ELi1ELb0EN4cute5tupleIJNS5_1CILi128EEENS7_ILi112EEENS7_ILi64EEEEEELi64ENS_6half_tEfNS_4arch4Sm80ELb1ELb0ELb0ELb1ELb1ELb0ELb1ELb0EEENS1_21CollectiveEpilogueFwdINS6_IJS8_SA_S9_EEENS6_IJNS7_ILi1EEESI_SI_EEESC_SE_Li128ELb1ELb1ELb0ELb0EEENS1_19SingleTileSchedulerILb1ELb0ELb1ELi128EEEEEEEEEvNT_6ParamsE,(.L_x_34 - _ZN7cutlass13device_kernelIN5flash19enable_sm80_to_sm89INS1_16FlashAttnFwdSm80INS1_25CollectiveMainloopFwdSm80ILi4ELi1ELb0EN4cute5tupleIJNS5_1CILi128EEENS7_ILi112EEENS7_ILi64EEEEEELi64ENS_6half_tEfNS_4arch4Sm80ELb1ELb0ELb0ELb1ELb1ELb0ELb1ELb0EEENS1_21CollectiveEpilogueFwdINS6_IJS8_SA_S9_EEENS6_IJNS7_ILi1EEESI_SI_EEESC_SE_Li128ELb1ELb1ELb0ELb0EEENS1_19SingleTileSchedulerILb1ELb0ELb1ELi128EEEEEEEEEvNT_6ParamsE)
        .other          _ZN7cutlass13device_kernelIN5flash19enable_sm80_to_sm89INS1_16FlashAttnFwdSm80INS1_25CollectiveMainloopFwdSm80ILi4ELi1ELb0EN4cute5tupleIJNS5_1CILi128EEENS7_ILi112EEENS7_ILi64EEEEEELi64ENS_6half_tEfNS_4arch4Sm80ELb1ELb0ELb0ELb1ELb1ELb0ELb1ELb0EEENS1_21CollectiveEpilogueFwdINS6_IJS8_SA_S9_EEENS6_IJNS7_ILi1EEESI_SI_EEESC_SE_Li128ELb1ELb1ELb0ELb0EEENS1_19SingleTileSchedulerILb1ELb0ELb1ELi128EEEEEEEEEvNT_6ParamsE,@"STO_CUDA_ENTRY STV_DEFAULT"
_ZN7cutlass13device_kernelIN5flash19enable_sm80_to_sm89INS1_16FlashAttnFwdSm80INS1_25CollectiveMainloopFwdSm80ILi4ELi1ELb0EN4cute5tupleIJNS5_1CILi128EEENS7_ILi112EEENS7_ILi64EEEEEELi64ENS_6half_tEfNS_4arch4Sm80ELb1ELb0ELb0ELb1ELb1ELb0ELb1ELb0EEENS1_21CollectiveEpilogueFwdINS6_IJS8_SA_S9_EEENS6_IJNS7_ILi1EEESI_SI_EEESC_SE_Li128ELb1ELb1ELb0ELb0EEENS1_19SingleTileSchedulerILb1ELb0ELb1ELi128EEEEEEEEEvNT_6ParamsE:
[----:B------:R-:W-:Y:S01]  /*0000*/  LDC R1, c[0x0][0x37c] ;  /* 0x0000df00ff017b82 */ /* 0x000fe20000000800 */
[----:B------:R-:W-:Y:S05]  /*0010*/  EXIT ;  /* 0x000000000000794d */ /* 0x000fea0003800000 */
.L_x_16:
        /* <DEDUP_REMOVED lines=14> */
.L_x_34:


//--------------------- .text._ZN7cutlass13device_kernelIN5flash19enable_sm80_to_sm89INS1_16FlashAttnFwdSm80INS1_25CollectiveMainloopFwdSm80ILi4ELi1ELb0EN4cute5tupleIJNS5_1CILi128EEENS7_ILi112EEENS7_ILi64EEEEEELi64ENS_6half_tEfNS_4arch4Sm80ELb1ELb0ELb0ELb1ELb1ELb1ELb1ELb0EEENS1_21CollectiveEpilogueFwdINS6_IJS8_SA_S9_EEENS6_IJNS7_ILi1EEESI_SI_EEESC_SE_Li128ELb1ELb1ELb0ELb0EEENS1_19SingleTileSchedulerILb1ELb0ELb1ELi128EEEEEEEEEvNT_6ParamsE --------------------------
	.section	.text._ZN7cutlass13device_kernelIN5flash19enable_sm80_to_sm89INS1_16FlashAttnFwdSm80INS1_25CollectiveMainloopFwdSm80ILi4ELi1ELb0EN4cute5tupleIJNS5_1CILi128EEENS7_ILi112EEENS7_ILi64EEEEEELi64ENS_6half_tEfNS_4arch4Sm80ELb1ELb0ELb0ELb1ELb1ELb1ELb1ELb0EEENS1_21CollectiveEpilogueFwdINS6_IJS8_SA_S9_EEENS6_IJNS7_ILi1EEESI_SI_EEESC_SE_Li128ELb1ELb1ELb0ELb0EEENS1_19SingleTileSchedulerILb1ELb0ELb1ELi128EEEEEEEEEvNT_6ParamsE,"ax",@progbits
	.align	128
.text._ZN7cutlass13device_kernelIN5flash19enable_sm80_to_sm89INS1_16FlashAttnFwdSm80INS1_25CollectiveMainloopFwdSm80ILi4ELi1ELb0EN4cute5tupleIJNS5_1CILi128EEENS7_ILi112EEENS7_ILi64EEEEEELi64ENS_6half_tEfNS_4arch4Sm80ELb1ELb0ELb0ELb1ELb1ELb1ELb1ELb0EEENS1_21CollectiveEpilogueFwdINS6_IJS8_SA_S9_EEENS6_IJNS7_ILi1EEESI_SI_EEESC_SE_Li128ELb1ELb1ELb0ELb0EEENS1_19SingleTileSchedulerILb1ELb0ELb1ELi128EEEEEEEEEvNT_6ParamsE:
        .type           _ZN7cutlass13device_kernelIN5flash19enable_sm80_to_sm89INS1_16FlashAttnFwdSm80INS1_25CollectiveMainloopFwdSm80ILi4ELi1ELb0EN4cute5tupleIJNS5_1CILi128EEENS7_ILi112EEENS7_ILi64EEEEEELi64ENS_6half_tEfNS_4arch4Sm80ELb1ELb0ELb0ELb1ELb1ELb1ELb1ELb0EEENS1_21CollectiveEpilogueFwdINS6_IJS8_SA_S9_EEENS6_IJNS7_ILi1EEESI_SI_EEESC_SE_Li128ELb1ELb1ELb0ELb0EEENS1_19SingleTileSchedulerILb1ELb0ELb1ELi128EEEEEEEEEvNT_6ParamsE,@function
        .size           _ZN7cutlass13device_kernelIN5flash19enable_sm80_to_sm89INS1_16FlashAttnFwdSm80INS1_25CollectiveMainloopFwdSm80ILi4ELi1ELb0EN4cute5tupleIJNS5_1CILi128EEENS7_ILi112EEENS7_ILi64EEEEEELi64ENS_6half_tEfNS_4arch4Sm80ELb1ELb0ELb0ELb1ELb1ELb1ELb1ELb0EEENS1_21CollectiveEpilogueFwdINS6_IJS8_SA_S9_EEENS6_IJNS7_ILi1EEESI_SI_EEESC_SE_Li128ELb1ELb1ELb0ELb0EEENS1_19SingleTileSchedulerILb1ELb0ELb1ELi128EEEEEEEEEvNT_6ParamsE,(.L_x_35 - _ZN7cutlass13device_kernelIN5flash19enable_sm80_to_sm89INS1_16FlashAttnFwdSm80INS1_25CollectiveMainloopFwdSm80ILi4ELi1ELb0EN4cute5tupleIJNS5_1CILi128EEENS7_ILi112EEENS7_ILi64EEEEEELi64ENS_6half_tEfNS_4arch4Sm80ELb1ELb0ELb0ELb1ELb1ELb1ELb1ELb0EEENS1_21CollectiveEpilogueFwdINS6_IJS8_SA_S9_EEENS6_IJNS7_ILi1EEESI_SI_EEESC_SE_Li128ELb1ELb1ELb0ELb0EEENS1_19SingleTileSchedulerILb1ELb0ELb1ELi128EEEEEEEEEvNT_6ParamsE)
        .other          _ZN7cutlass13device_kernelIN5flash19enable_sm80_to_sm89INS1_16FlashAttnFwdSm80INS1_25CollectiveMainloopFwdSm80ILi4ELi1ELb0EN4cute5tupleIJNS5_1CILi128EEENS7_ILi112EEENS7_ILi64EEEEEELi64ENS_6half_tEfNS_4arch4Sm80ELb1ELb0ELb0ELb1ELb1ELb1ELb1ELb0EEENS1_21CollectiveEpilogueFwdINS6_IJS8_SA_S9_EEENS6_IJNS7_ILi1EEESI_SI_EEESC_SE_Li128ELb1ELb1ELb0ELb0EEENS1_19SingleTileSchedulerILb1ELb0ELb1ELi128EEEEEEEEEvNT_6ParamsE,@"STO_CUDA_ENTRY STV_DEFAULT"
_ZN7cutlass13device_kernelIN5flash19enable_sm80_to_sm89INS1_16FlashAttnFwdSm80INS1_25CollectiveMainloopFwdSm80ILi4ELi1ELb0EN4cute5tupleIJNS5_1CILi128EEENS7_ILi112EEENS7_ILi64EEEEEELi64ENS_6half_tEfNS_4arch4Sm80ELb1ELb0ELb0ELb1ELb1ELb1ELb1ELb0EEENS1_21CollectiveEpilogueFwdINS6_IJS8_SA_S9_EEENS6_IJNS7_ILi1EEESI_SI_EEESC_SE_Li128ELb1ELb1ELb0ELb0EEENS1_19SingleTileSchedulerILb1ELb0ELb1ELi128EEEEEEEEEvNT_6ParamsE:
[----:B------:R-:W-:Y:S01]  /*0000*/  LDC R1, c[0x0][0x37c] ;  /* 0x0000df00ff017b82 */ /* 0x000fe20000000800 */
[----:B------:R-:W-:Y:S05]  /*0010*/  EXIT ;  /* 0x000000000000794d */ /* 0x000fea0003800000 */
.L_x_17:
        /* <DEDUP_REMOVED lines=14> */
.L_x_35:


//--------------------- .nv.shared.reserved.0     --------------------------
	.section	.nv.shared.reserved.0,"aw",@nobits
	.weak		__nv_reservedSMEM_offset_0_alias
	.size		__nv_reservedSMEM_offset_0_alias, 0, 64
	.other		__nv_reservedSMEM_offset_0_alias,@"STO_CUDA_RESERVED_SHARED STV_DEFAULT"
__nv_reservedSMEM_offset_0_alias:
	.zero		0
	.zero		64


//--------------------- .nv.global                --------------------------
	.section	.nv.global,"aw",@nobits
.nv.global:
	.type		_ZN82_INTERNAL_fdc0a450_46_flash_fwd_hdim64_fp16_paged_softcapall_sm80_cu_49158569_34134cute1_E,@object
	.size		_ZN82_INTERNAL_fdc0a450_46_flash_fwd_hdim64_fp16_paged_softcapall_sm80_cu_49158569_34134cute1_E,(_ZN82_INTERNAL_fdc0a450_46_flash_fwd_hdim64_fp16_paged_softcapall_sm80_cu_49158569_34134cuda3std3__45__cpo6cbeginE - _ZN82_INTERNAL_fdc0a450_46_flash_fwd_hdim64_fp16_paged_softcapall_sm80_cu_49158569_34134cute1_E)
_ZN82_INTERNAL_fdc0a450_46_flash_fwd_hdim64_fp16_paged_softcapall_sm80_cu_49158569_34134cute1_E:
	.zero		1
	.type		_ZN82_INTERNAL_fdc0a450_46_flash_fwd_hdim64_fp16_paged_softcapall_sm80_cu_49158569_34134cuda3std3__45__cpo6cbeginE,@object
	.size		_ZN82_INTERNAL_fdc0a450_46_flash_fwd_hdim64_fp16_paged_softcapall_sm80_cu_49158569_34134cuda3std3__45__cpo6cbeginE,(_ZN82_INTERNAL_fdc0a450_46_flash_fwd_hdim64_fp16_paged_softcapall_sm80_cu_49158569_34134cuda3std3__48in_placeE - _ZN82_INTERNAL_fdc0a450_46_flash_fwd_hdim64_fp16_paged_softcapall_sm80_cu_49158569_34134cuda3std3__45__cpo6cbeginE)
_ZN82_INTERNAL_fdc0a450_46_flash_fwd_hdim64_fp16_paged_softcapall_sm80_cu_49158569_34134cuda3std3__45__cpo6cbeginE:
	.zero		1
	.type		_ZN82_INTERNAL_fdc0a450_46_flash_fwd_hdim64_fp16_paged_softcapall_sm80_cu_49158569_34134cuda3std3__48in_placeE,@object
	.size		_ZN82_INTERNAL_fdc0a450_46_flash_fwd_hdim64_fp16_paged_softcapall_sm80_cu_49158569_34134cuda3std3__48in_placeE,(_ZN82_INTERNAL_fdc0a450_46_flash_fwd_hdim64_fp16_paged_softcapall_sm80_cu_49158569_34134cuda3std6ranges3__45__cpo9iter_moveE - _ZN82_INTERNAL_fdc0a450_46_flash_fwd_hdim64_fp16_paged_softcapall_sm80_cu_49158569_34134cuda3std3__48in_placeE)
_ZN82_INTERNAL_fdc0a450_46_flash_fwd_hdim64_fp16_paged_softcapall_sm80_cu_49158569_34134cuda3std3__48in_placeE:
	.zero		1
	.type		_ZN82_INTERNAL_fdc0a450_46_flash_fwd_hdim64_fp16_paged_softcapall_sm80_cu_49158569_34134cuda3std6ranges3__45__cpo9iter_moveE,@object
	.size		_ZN82_INTERNAL_fdc0a450_46_flash_fwd_hdim64_fp16_paged_softcapall_sm80_cu_49158569_34134cuda3std6ranges3__45__cpo9iter_moveE,(_ZN82_INTERNAL_fdc0a450_46_flash_fwd_hdim64_fp16_paged_softcapall_sm80_cu_49158569_34134cuda3std3__45__cpo5beginE - _ZN82_INTERNAL_fdc0a450_46_flash_fwd_hdim64_fp16_paged_softcapall_sm80_cu_49158569_34134cuda3std6ranges3__45__cpo9iter_moveE)
_ZN82_INTERNAL_fdc0a450_46_flash_fwd_hdim64_fp16_paged_softcapall_sm80_cu_49158569_34134cuda3std6ranges3__45__cpo9iter_moveE:
	.zero		1
	.type		_ZN82_INTERNAL_fdc0a450_46_flash_fwd_hdim64_fp16_paged_softcapall_sm80_cu_49158569_34134cuda3std3__45__cpo5beginE,@object
	.size		_ZN82_INTERNAL_fdc0a450_46_flash_fwd_hdim64_fp16_paged_softcapall_sm80_cu_49158569_34134cuda3std3__45__cpo5beginE,(_ZN82_INTERNAL_fdc0a450_46_flash_fwd_hdim64_fp16_paged_softcapall_sm80_cu_49158569_34134cuda3std3__484_GLOBAL__N__fdc0a450_46_flash_fwd_hdim64_fp16_paged_softcapall_sm80_cu_49158569_34136ignoreE - _ZN82_INTERNAL_fdc0a450_46_flash_fwd_hdim64_fp16_paged_softcapall_sm80_cu_49158569_34134cuda3std3__45__cpo5beginE)
_ZN82_INTERNAL_fdc0a450_46_flash_fwd_hdim64_fp16_paged_softcapall_sm80_cu_49158569_34134cuda3std3__45__cpo5beginE:
	.zero		1
	.type		_ZN82_INTERNAL_fdc0a450_46_flash_fwd_hdim64_fp16_paged_softcapall_sm80_cu_49158569_34134cuda3std3__484_GLOBAL__N__fdc0a450_46_flash_fwd_hdim64_fp16_paged_softcapall_sm80_cu_49158569_34136ignoreE,@object
	.size		_ZN82_INTERNAL_fdc0a450_46_flash_fwd_hdim64_fp16_paged_softcapall_sm80_cu_49158569_34134cuda3std3__484_GLOBAL__N__fdc0a450_46_flash_fwd_hdim64_fp16_paged_softcapall_sm80_cu_49158569_34136ignoreE,(_ZN82_INTERNAL_fdc0a450_46_flash_fwd_hdim64_fp16_paged_softcapall_sm80_cu_49158569_34134cute7productE - _ZN82_INTERNAL_fdc0a450_46_flash_fwd_hdim64_fp16_paged_softcapall_sm80_cu_49158569_34134cuda3std3__484_GLOBAL__N__fdc0a450_46_flash_fwd_hdim64_fp16_paged_softcapall_sm80_cu_49158569_34136ignoreE)
_ZN82_INTERNAL_fdc0a450_46_flash_fwd_hdim64_fp16_paged_softcapall_sm80_cu_49158569_34134cuda3std3__484_GLOBAL__N__fdc0a450_46_flash_fwd_hdim64_fp16_paged_softcapall_sm80_cu_49158569_34136ignoreE:
	.zero		1
	.type		_ZN82_INTERNAL_fdc0a450_46_flash_fwd_hdim64_fp16_paged_softcapall_sm80_cu_49158569_34134cute7productE,@object
	.size		_ZN82_INTERNAL_fdc0a450_46_flash_fwd_hdim64_fp16_paged_softcapall_sm80_cu_49158569_34134cute7productE,(_ZN82_INTERNAL_fdc0a450_46_flash_fwd_hdim64_fp16_paged_softcapall_sm80_cu_49158569_34134cuda3std3__45__cpo3endE - _ZN82_INTERNAL_fdc0a450_46_flash_fwd_hdim64_fp16_paged_softcapall_sm80_cu_49158569_34134cute7productE)
_ZN82_INTERNAL_fdc0a450_46_flash_fwd_hdim64_fp16_paged_softcapall_sm80_cu_49158569_34134cute7productE:
	.zero		1
	.type		_ZN82_INTERNAL_fdc0a450_46_flash_fwd_hdim64_fp16_paged_softcapall_sm80_cu_49158569_34134cuda3std3__45__cpo3endE,@object
	.size		_ZN82_INTERNAL_fdc0a450_46_flash_fwd_hdim64_fp16_paged_softcapall_sm80_cu_49158569_34134cuda3std3__45__cpo3endE,(_ZN82_INTERNAL_fdc0a450_46_flash_fwd_hdim64_fp16_paged_softcapall_sm80_cu_49158569_34134cuda3std3__419piecewise_constructE - _ZN82_INTERNAL_fdc0a450_46_flash_fwd_hdim64_fp16_paged_softcapall_sm80_cu_49158569_34134cuda3std3__45__cpo3endE)
_ZN82_INTERNAL_fdc0a450_46_flash_fwd_hdim64_fp16_paged_softcapall_sm80_cu_49158569_34134cuda3std3__45__cpo3endE:
	.zero		1
	.type		_ZN82_INTERNAL_fdc0a450_46_flash_fwd_hdim64_fp16_paged_softcapall_sm80_cu_49158569_34134cuda3std3__419piecewise_constructE,@object
	.size		_ZN82_INTERNAL_fdc0a450_46_flash_fwd_hdim64_fp16_paged_softcapall_sm80_cu_49158569_34134cuda3std3__419piecewise_constructE,(_ZN82_INTERNAL_fdc0a450_46_flash_fwd_hdim64_fp16_paged_softcapall_sm80_cu_49158569_34134cuda3std3__45__cpo4cendE - _ZN82_INTERNAL_fdc0a450_46_flash_fwd_hdim64_fp16_paged_softcapall_sm80_cu_49158569_34134cuda3std3__419piecewise_constructE)
_ZN82_INTERNAL_fdc0a450_46_flash_fwd_hdim64_fp16_paged_softcapall_sm80_cu_49158569_34134cuda3std3__419piecewise_constructE:
	.zero		1
	.type		_ZN82_INTERNAL_fdc0a450_46_flash_fwd_hdim64_fp16_paged_softcapall_sm80_cu_49158569_34134cuda3std3__45__cpo4cendE,@object
	.size		_ZN82_INTERNAL_fdc0a450_46_flash_fwd_hdim64_fp16_paged_softcapall_sm80_cu_49158569_34134cuda3std3__45__cpo4cendE,(_ZN82_INTERNAL_fdc0a450_46_flash_fwd_hdim64_fp16_paged_softcapall_sm80_cu_49158569_34134cuda3std6ranges3__45__cpo4swapE - _ZN82_INTERNAL_fdc0a450_46_flash_fwd_hdim64_fp16_paged_softcapall_sm80_cu_49158569_34134cuda3std3__45__cpo4cendE)
_ZN82_INTERNAL_fdc0a450_46_flash_fwd_hdim64_fp16_paged_softcapall_sm80_cu_49158569_34134cuda3std3__45__cpo4cendE:
	.zero		1
	.type		_ZN82_INTERNAL_fdc0a450_46_flash_fwd_hdim64_fp16_paged_softcapall_sm80_cu_49158569_34134cuda3std6ranges3__45__cpo4swapE,@object
	.size		_ZN82_INTERNAL_fdc0a450_46_flash_fwd_hdim64_fp16_paged_softcapall_sm80_cu_49158569_34134cuda3std6ranges3__45__cpo4swapE,(.L_7 - _ZN82_INTERNAL_fdc0a450_46_flash_fwd_hdim64_fp16_paged_softcapall_sm80_cu_49158569_34134cuda3std6ranges3__45__cpo4swapE)
_ZN82_INTERNAL_fdc0a450_46_flash_fwd_hdim64_fp16_paged_softcapall_sm80_cu_49158569_34134cuda3std6ranges3__45__cpo4swapE:
	.zero		1
.L_7:


//--------------------- .nv.constant0._ZN7cutlass13device_kernelIN5flash19enable_sm80_to_sm89INS1_16FlashAttnFwdSm80INS1_25CollectiveMainloopFwdSm80ILi4ELi1ELb0EN4cute5tupleIJNS5_1CILi128EEENS7_ILi112EEENS7_ILi64EEEEEELi64ENS_6half_tEfNS_4arch4Sm80ELb0ELb0ELb1ELb0ELb1ELb0ELb1ELb0EEENS1_21CollectiveEpilogueFwdINS6_IJS8_SA_S9_EEENS6_IJNS7_ILi1EEESI_SI_EEESC_SE_Li128ELb0ELb1ELb0ELb0EEENS1_19SingleTileSchedulerILb0ELb0ELb1ELi128EEEEEEEEEvNT_6ParamsE --------------------------
	.section	.nv.constant0._ZN7cutlass13device_kernelIN5flash19enable_sm80_to_sm89INS1_16FlashAttnFwdSm80INS1_25CollectiveMainloopFwdSm80ILi4ELi1ELb0EN4cute5tupleIJNS5_1CILi128EEENS7_ILi112EEENS7_ILi64EEEEEELi64ENS_6half_tEfNS_4arch4Sm80ELb0ELb0ELb1ELb0ELb1ELb0ELb1ELb0EEENS1_21CollectiveEpilogueFwdINS6_IJS8_SA_S9_EEENS6_IJNS7_ILi1EEESI_SI_EEESC_SE_Li128ELb0ELb1ELb0ELb0EEENS1_19SingleTileSchedulerILb0ELb0ELb1ELi128EEEEEEEEEvNT_6ParamsE,"a",@progbits
	.sectionflags	@""
	.align	4
.nv.constant0._ZN7cutlass13device_kernelIN5flash19enable_sm80_to_sm89INS1_16FlashAttnFwdSm80INS1_25CollectiveMainloopFwdSm80ILi4ELi1ELb0EN4cute5tupleIJNS5_1CILi128EEENS7_ILi112EEENS7_ILi64EEEEEELi64ENS_6half_tEfNS_4arch4Sm80ELb0ELb0ELb1ELb0ELb1ELb0ELb1ELb0EEENS1_21CollectiveEpilogueFwdINS6_IJS8_SA_S9_EEENS6_IJNS7_ILi1EEESI_SI_EEESC_SE_Li128ELb0ELb1ELb0ELb0EEENS1_19SingleTileSchedulerILb0ELb0ELb1ELi128EEEEEEEEEvNT_6ParamsE:
	.zero		1944


//--------------------- .nv.constant0._ZN7cutlass13device_kernelIN5flash19enable_sm80_to_sm89INS1_16FlashAttnFwdSm80INS1_25CollectiveMainloopFwdSm80ILi4ELi1ELb0EN4cute5tupleIJNS5_1CILi128EEENS7_ILi112EEENS7_ILi64EEEEEELi64ENS_6half_tEfNS_4arch4Sm80ELb0ELb0ELb1ELb1ELb1ELb0ELb1ELb0EEENS1_21CollectiveEpilogueFwdINS6_IJS8_SA_S9_EEENS6_IJNS7_ILi1EEESI_SI_EEESC_SE_Li128ELb1ELb1ELb0ELb0EEENS1_19SingleTileSchedulerILb1ELb0ELb1ELi128EEEEEEEEEvNT_6ParamsE --------------------------
	.section	.nv.constant0._ZN7cutlass13device_kernelIN5flash19enable_sm80_to_sm89INS1_16FlashAttnFwdSm80INS1_25CollectiveMainloopFwdSm80ILi4ELi1ELb0EN4cute5tupleIJNS5_1CILi128EEENS7_ILi112EEENS7_ILi64EEEEEELi64ENS_6half_tEfNS_4arch4Sm80ELb0ELb0ELb1ELb1ELb1ELb0ELb1ELb0EEENS1_21CollectiveEpilogueFwdINS6_IJS8_SA_S9_EEENS6_IJNS7_ILi1EEESI_SI_EEESC_SE_Li128ELb1ELb1ELb0ELb0EEENS1_19SingleTileSchedulerILb1ELb0ELb1ELi128EEEEEEEEEvNT_6ParamsE,"a",@progbits
	.sectionflags	@""
	.align	4
.nv.constant0._ZN7cutlass13device_kernelIN5flash19enable_sm80_to_sm89INS1_16FlashAttnFwdSm80INS1_25CollectiveMainloopFwdSm80ILi4ELi1ELb0EN4cute5tupleIJNS5_1CILi128EEENS7_ILi112EEENS7_ILi64EEEEEELi64ENS_6half_tEfNS_4arch4Sm80ELb0ELb0ELb1ELb1ELb1ELb0ELb1ELb0EEENS1_21CollectiveEpilogueFwdINS6_IJS8_SA_S9_EEENS6_IJNS7_ILi1EEESI_SI_EEESC_SE_Li128ELb1ELb1ELb0ELb0EEENS1_19SingleTileSchedulerILb1ELb0ELb1ELi128EEEEEEEEEvNT_6ParamsE:
	.zero		1944


//--------------------- .nv.constant0._ZN7cutlass13device_kernelIN5flash19enable_sm80_to_sm89INS1_16FlashAttnFwdSm80INS1_25CollectiveMainloopFwdSm80ILi4ELi1ELb0EN4cute5tupleIJNS5_1CILi128EEENS7_ILi112EEENS7_ILi64EEEEEELi64ENS_6half_tEfNS_4arch4Sm80ELb0ELb0ELb1ELb1ELb1ELb1ELb1ELb0EEENS1_21CollectiveEpilogueFwdINS6_IJS8_SA_S9_EEENS6_IJNS7_ILi1EEESI_SI_EEESC_SE_Li128ELb1ELb1ELb0ELb0EEENS1_19SingleTileSchedulerILb1ELb0ELb1ELi128EEEEEEEEEvNT_6ParamsE --------------------------
	.section	.nv.constant0._ZN7cutlass13device_kernelIN5flash19enable_sm80_to_sm89INS1_16FlashAttnFwdSm80INS1_25CollectiveMainloopFwdSm80ILi4ELi1ELb0EN4cute5tupleIJNS5_1CILi128EEENS7_ILi112EEENS7_ILi64EEEEEELi64ENS_6half_tEfNS_4arch4Sm80ELb0ELb0ELb1ELb1ELb1ELb1ELb1ELb0EEENS1_21CollectiveEpilogueFwdINS6_IJS8_SA_S9_EEENS6_IJNS7_ILi1EEESI_SI_EEESC_SE_Li128ELb1ELb1ELb0ELb0EEENS1_19SingleTileSchedulerILb1ELb0ELb1ELi128EEEEEEEEEvNT_6ParamsE,"a",@progbits
	.sectionflags	@""
	.align	4
.nv.constant0._ZN7cutlass13device_kernelIN5flash19enable_sm80_to_sm89INS1_16FlashAttnFwdSm80INS1_25CollectiveMainloopFwdSm80ILi4ELi1ELb0EN4cute5tupleIJNS5_1CILi128EEENS7_ILi112EEENS7_ILi64EEEEEELi64ENS_6half_tEfNS_4arch4Sm80ELb0ELb0ELb1ELb1ELb1ELb1ELb1ELb0EEENS1_21CollectiveEpilogueFwdINS6_IJS8_SA_S9_EEENS6_IJNS7_ILi1EEESI_SI_EEESC_SE_Li128ELb1ELb1ELb0ELb0EEENS1_19SingleTileSchedulerILb1ELb0ELb1ELi128EEEEEEEEEvNT_6ParamsE:
	.zero		1944


//--------------------- .nv.constant0._ZN7cutlass13device_kernelIN5flash19enable_sm80_to_sm89INS1_16FlashAttnFwdSm80INS1_25CollectiveMainloopFwdSm80ILi4ELi1ELb0EN4cute5tupleIJNS5_1CILi128EEENS7_ILi96EEENS7_ILi64EEEEEELi64ENS_6half_tEfNS_4arch4Sm80ELb0ELb1ELb1ELb0ELb1ELb0ELb1ELb0EEENS1_21CollectiveEpilogueFwdINS6_IJS8_SA_S9_EEENS6_IJNS7_ILi1EEESI_SI_EEESC_SE_Li128ELb0ELb1ELb0ELb0EEENS1_19SingleTileSchedulerILb0ELb0ELb1ELi128EEEEEEEEEvNT_6ParamsE --------------------------
	.section	.nv.constant0._ZN7cutlass13device_kernelIN5flash19enable_sm80_to_sm89INS1_16FlashAttnFwdSm80INS1_25CollectiveMainloopFwdSm80ILi4ELi1ELb0EN4cute5tupleIJNS5_1CILi128EEENS7_ILi96EEENS7_ILi64EEEEEELi64ENS_6half_tEfNS_4arch4Sm80ELb0ELb1ELb1ELb0ELb1ELb0ELb1ELb0EEENS1_21CollectiveEpilogueFwdINS6_IJS8_SA_S9_EEENS6_IJNS7_ILi1EEESI_SI_EEESC_SE_Li128ELb0ELb1ELb0ELb0EEENS1_19SingleTileSchedulerILb0ELb0ELb1ELi128EEEEEEEEEvNT_6ParamsE,"a",@progbits
	.sectionflags	@""
	.align	4
.nv.constant0._ZN7cutlass13device_kernelIN5flash19enable_sm80_to_sm89INS1_16FlashAttnFwdSm80INS1_25CollectiveMainloopFwdSm80ILi4ELi1ELb0EN4cute5tupleIJNS5_1CILi128EEENS7_ILi96EEENS7_ILi64EEEEEELi64ENS_6half_tEfNS_4arch4Sm80ELb0ELb1ELb1ELb0ELb1ELb0ELb1ELb0EEENS1_21CollectiveEpilogueFwdINS6_IJS8_SA_S9_EEENS6_IJNS7_ILi1EEESI_SI_EEESC_SE_Li128ELb0ELb1ELb0ELb0EEENS1_19SingleTileSchedulerILb0ELb0ELb1ELi128EEEEEEEEEvNT_6ParamsE:
	.zero		1944


//--------------------- .nv.constant0._ZN7cutlass13device_kernelIN5flash19enable_sm80_to_sm89INS1_16FlashAttnFwdSm80INS1_25CollectiveMainloopFwdSm80ILi4ELi1ELb0EN4cute5tupleIJNS5_1CILi128EEENS7_ILi96EEENS7_ILi64EEEEEELi64ENS_6half_tEfNS_4arch4Sm80ELb0ELb1ELb1ELb1ELb1ELb0ELb1ELb0EEENS1_21CollectiveEpilogueFwdINS6_IJS8_SA_S9_EEENS6_IJNS7_ILi1EEESI_SI_EEESC_SE_Li128ELb1ELb1ELb0ELb0EEENS1_19SingleTileSchedulerILb1ELb0ELb1ELi128EEEEEEEEEvNT_6ParamsE --------------------------
	.section	.nv.constant0._ZN7cutlass13device_kernelIN5flash19enable_sm80_to_sm89INS1_16FlashAttnFwdSm80INS1_25CollectiveMainloopFwdSm80ILi4ELi1ELb0EN4cute5tupleIJNS5_1CILi128EEENS7_ILi96EEENS7_ILi64EEEEEELi64ENS_6half_tEfNS_4arch4Sm80ELb0ELb1ELb1ELb1ELb1ELb0ELb1ELb0EEENS1_21CollectiveEpilogueFwdINS6_IJS8_SA_S9_EEENS6_IJNS7_ILi1EEESI_SI_EEESC_SE_Li128ELb1ELb1ELb0ELb0EEENS1_19SingleTileSchedulerILb1ELb0ELb1ELi128EEEEEEEEEvNT_6ParamsE,"a",@progbits
	.sectionflags	@""
	.align	4
.nv.constant0._ZN7cutlass13device_kernelIN5flash19enable_sm80_to_sm89INS1_16FlashAttnFwdSm80INS1_25CollectiveMainloopFwdSm80ILi4ELi1ELb0EN4cute5tupleIJNS5_1CILi128EEENS7_ILi96EEENS7_ILi64EEEEEELi64ENS_6half_tEfNS_4arch4Sm80ELb0ELb1ELb1ELb1ELb1ELb0ELb1ELb0EEENS1_21CollectiveEpilogueFwdINS6_IJS8_SA_S9_EEENS6_IJNS7_ILi1EEESI_SI_EEESC_SE_Li128ELb1ELb1ELb0ELb0EEENS1_19SingleTileSchedulerILb1ELb0ELb1ELi128EEEEEEEEEvNT_6ParamsE:
	.zero		1944


//--------------------- .nv.constant0._ZN7cutlass13device_kernelIN5flash19enable_sm80_to_sm89INS1_16FlashAttnFwdSm80INS1_25CollectiveMainloopFwdSm80ILi4ELi1ELb0EN4cute5tupleIJNS5_1CILi128EEENS7_ILi96EEENS7_ILi64EEEEEELi64ENS_6half_tEfNS_4arch4Sm80ELb0ELb1ELb1ELb1ELb1ELb1ELb1ELb0EEENS1_21CollectiveEpilogueFwdINS6_IJS8_SA_S9_EEENS6_IJNS7_ILi1EEESI_SI_EEESC_SE_Li128ELb1ELb1ELb0ELb0EEENS1_19SingleTileSchedulerILb1ELb0ELb1ELi128EEEEEEEEEvNT_6ParamsE --------------------------
	.section	.nv.constant0._ZN7cutlass13device_kernelIN5flash19enable_sm80_to_sm89INS1_16FlashAttnFwdSm80INS1_25CollectiveMainloopFwdSm80ILi4ELi1ELb0EN4cute5tupleIJNS5_1CILi128EEENS7_ILi96EEENS7_ILi64EEEEEELi64ENS_6half_tEfNS_4arch4Sm80ELb0ELb1ELb1ELb1ELb1ELb1ELb1ELb0EEENS1_21CollectiveEpilogueFwdINS6_IJS8_SA_S9_EEENS6_IJNS7_ILi1EEESI_SI_EEESC_SE_Li128ELb1ELb1ELb0ELb0EEENS1_19SingleTileSchedulerILb1ELb0ELb1ELi128EEEEEEEEEvNT_6ParamsE,"a",@progbits
	.sectionflags	@""
	.align	4
.nv.constant0._ZN7cutlass13device_kernelIN5flash19enable_sm80_to_sm89INS1_16FlashAttnFwdSm80INS1_25CollectiveMainloopFwdSm80ILi4ELi1ELb0EN4cute5tupleIJNS5_1CILi128EEENS7_ILi96EEENS7_ILi64EEEEEELi64ENS_6half_tEfNS_4arch4Sm80ELb0ELb1ELb1ELb1ELb1ELb1ELb1ELb0EEENS1_21CollectiveEpilogueFwdINS6_IJS8_SA_S9_EEENS6_IJNS7_ILi1EEESI_SI_EEESC_SE_Li128ELb1ELb1ELb0ELb0EEENS1_19SingleTileSchedulerILb1ELb0ELb1ELi128EEEEEEEEEvNT_6ParamsE:
	.zero		1944


//--------------------- .nv.constant0._ZN7cutlass13device_kernelIN5flash19enable_sm80_to_sm89INS1_16FlashAttnFwdSm80INS1_25CollectiveMainloopFwdSm80ILi4ELi1ELb0EN4cute5tupleIJNS5_1CILi128EEENS7_ILi112EEENS7_ILi64EEEEEELi64ENS_6half_tEfNS_4arch4Sm80ELb1ELb0ELb1ELb0ELb1ELb0ELb1ELb0EEENS1_21CollectiveEpilogueFwdINS6_IJS8_SA_S9_EEENS6_IJNS7_ILi1EEESI_SI_EEESC_SE_Li128ELb0ELb1ELb0ELb0EEENS1_30DynamicPersistentTileSchedulerILi128ELi128ELb0ELb1ELb0EEEEEEEEEvNT_6ParamsE --------------------------
	.section	.nv.constant0._ZN7cutlass13device_kernelIN5flash19enable_sm80_to_sm89INS1_16FlashAttnFwdSm80INS1_25CollectiveMainloopFwdSm80ILi4ELi1ELb0EN4cute5tupleIJNS5_1CILi128EEENS7_ILi112EEENS7_ILi64EEEEEELi64ENS_6half_tEfNS_4arch4Sm80ELb1ELb0ELb1ELb0ELb1ELb0ELb1ELb0EEENS1_21CollectiveEpilogueFwdINS6_IJS8_SA_S9_EEENS6_IJNS7_ILi1EEESI_SI_EEESC_SE_Li128ELb0ELb1ELb0ELb0EEENS1_30DynamicPersistentTileSchedulerILi128ELi128ELb0ELb1ELb0EEEEEEEEEvNT_6ParamsE,"a",@progbits
	.sectionflags	@""
	.align	4
.nv.constant0._ZN7cutlass13device_kernelIN5flash19enable_sm80_to_sm89INS1_16FlashAttnFwdSm80INS1_25CollectiveMainloopFwdSm80ILi4ELi1ELb0EN4cute5tupleIJNS5_1CILi128EEENS7_ILi112EEENS7_ILi64EEEEEELi64ENS_6half_tEfNS_4arch4Sm80ELb1ELb0ELb1ELb0ELb1ELb0ELb1ELb0EEENS1_21CollectiveEpilogueFwdINS6_IJS8_SA_S9_EEENS6_IJNS7_ILi1EEESI_SI_EEESC_SE_Li128ELb0ELb1ELb0ELb0EEENS1_30DynamicPersistentTileSchedulerILi128ELi128ELb0ELb1ELb0EEEEEEEEEvNT_6ParamsE:
	.zero		1960


//--------------------- .nv.constant0._ZN7cutlass13device_kernelIN5flash19enable_sm80_to_sm89INS1_16FlashAttnFwdSm80INS1_25CollectiveMainloopFwdSm80ILi4ELi1ELb0EN4cute5tupleIJNS5_1CILi128EEENS7_ILi112EEENS7_ILi64EEEEEELi64ENS_6half_tEfNS_4arch4Sm80ELb1ELb0ELb1ELb1ELb1ELb0ELb1ELb0EEENS1_21CollectiveEpilogueFwdINS6_IJS8_SA_S9_EEENS6_IJNS7_ILi1EEESI_SI_EEESC_SE_Li128ELb1ELb1ELb0ELb0EEENS1_19SingleTileSchedulerILb1ELb0ELb1ELi128EEEEEEEEEvNT_6ParamsE --------------------------
	.section	.nv.constant0._ZN7cutlass13device_kernelIN5flash19enable_sm80_to_sm89INS1_16FlashAttnFwdSm80INS1_25CollectiveMainloopFwdSm80ILi4ELi1ELb0EN4cute5tupleIJNS5_1CILi128EEENS7_ILi112EEENS7_ILi64EEEEEELi64ENS_6half_tEfNS_4arch4Sm80ELb1ELb0ELb1ELb1ELb1ELb0ELb1ELb0EEENS1_21CollectiveEpilogueFwdINS6_IJS8_SA_S9_EEENS6_IJNS7_ILi1EEESI_SI_EEESC_SE_Li128ELb1ELb1ELb0ELb0EEENS1_19SingleTileSchedulerILb1ELb0ELb1ELi128EEEEEEEEEvNT_6ParamsE,"a",@progbits
	.sectionflags	@""
	.align	4
.nv.constant0._ZN7cutlass13device_kernelIN5flash19enable_sm80_to_sm89INS1_16FlashAttnFwdSm80INS1_25CollectiveMainloopFwdSm80ILi4ELi1ELb0EN4cute5tupleIJNS5_1CILi128EEENS7_ILi112EEENS7_ILi64EEEEEELi64ENS_6half_tEfNS_4arch4Sm80ELb1ELb0ELb1ELb1ELb1ELb0ELb1ELb0EEENS1_21CollectiveEpilogueFwdINS6_IJS8_SA_S9_EEENS6_IJNS7_ILi1EEESI_SI_EEESC_SE_Li128ELb1ELb1ELb0ELb0EEENS1_19SingleTileSchedulerILb1ELb0ELb1ELi128EEEEEEEEEvNT_6ParamsE:
	.zero		1944


//--------------------- .nv.constant0._ZN7cutlass13device_kernelIN5flash19enable_sm80_to_sm89INS1_16FlashAttnFwdSm80INS1_25CollectiveMainloopFwdSm80ILi4ELi1ELb0EN4cute5tupleIJNS5_1CILi128EEENS7_ILi112EEENS7_ILi64EEEEEELi64ENS_6half_tEfNS_4arch4Sm80ELb1ELb0ELb1ELb1ELb1ELb1ELb1ELb0EEENS1_21CollectiveEpilogueFwdINS6_IJS8_SA_S9_EEENS6_IJNS7_ILi1EEESI_SI_EEESC_SE_Li128ELb1ELb1ELb0ELb0EEENS1_19SingleTileSchedulerILb1ELb0ELb1ELi128EEEEEEEEEvNT_6ParamsE --------------------------
	.section	.nv.constant0._ZN7cutlass13device_kernelIN5flash19enable_sm80_to_sm89INS1_16FlashAttnFwdSm80INS1_25CollectiveMainloopFwdSm80ILi4ELi1ELb0EN4cute5tupleIJNS5_1CILi128EEENS7_ILi112EEENS7_ILi64EEEEEELi64ENS_6half_tEfNS_4arch4Sm80ELb1ELb0ELb1ELb1ELb1ELb1ELb1ELb0EEENS1_21CollectiveEpilogueFwdINS6_IJS8_SA_S9_EEENS6_IJNS7_ILi1EEESI_SI_EEESC_SE_Li128ELb1ELb1ELb0ELb0EEENS1_19SingleTileSchedulerILb1ELb0ELb1ELi128EEEEEEEEEvNT_6ParamsE,"a",@progbits
	.sectionflags	@""
	.align	4
.nv.constant0._ZN7cutlass13device_kernelIN5flash19enable_sm80_to_sm89INS1_16FlashAttnFwdSm80INS1_25CollectiveMainloopFwdSm80ILi4ELi1ELb0EN4cute5tupleIJNS5_1CILi128EEENS7_ILi112EEENS7_ILi64EEEEEELi64ENS_6half_tEfNS_4arch4Sm80ELb1ELb0ELb1ELb1ELb1ELb1ELb1ELb0EEENS1_21CollectiveEpilogueFwdINS6_IJS8_SA_S9_EEENS6_IJNS7_ILi1EEESI_SI_EEESC_SE_Li128ELb1ELb1ELb0ELb0EEENS1_19SingleTileSchedulerILb1ELb0ELb1ELi128EEEEEEEEEvNT_6ParamsE:
	.zero		1944


//--------------------- .nv.constant0._ZN7cutlass13device_kernelIN5flash19enable_sm80_to_sm89INS1_16FlashAttnFwdSm80INS1_25CollectiveMainloopFwdSm80ILi4ELi1ELb0EN4cute5tupleIJNS5_1CILi128EEENS7_ILi112EEENS7_ILi64EEEEEELi64ENS_6half_tEfNS_4arch4Sm80ELb0ELb0ELb0ELb0ELb1ELb0ELb1ELb0EEENS1_21CollectiveEpilogueFwdINS6_IJS8_SA_S9_EEENS6_IJNS7_ILi1EEESI_SI_EEESC_SE_Li128ELb0ELb1ELb0ELb0EEENS1_19SingleTileSchedulerILb0ELb0ELb1ELi128EEEEEEEEEvNT_6ParamsE --------------------------
	.section	.nv.constant0._ZN7cutlass13device_kernelIN5flash19enable_sm80_to_sm89INS1_16FlashAttnFwdSm80INS1_25CollectiveMainloopFwdSm80ILi4ELi1ELb0EN4cute5tupleIJNS5_1CILi128EEENS7_ILi112EEENS7_ILi64EEEEEELi64ENS_6half_tEfNS_4arch4Sm80ELb0ELb0ELb0ELb0ELb1ELb0ELb1ELb0EEENS1_21CollectiveEpilogueFwdINS6_IJS8_SA_S9_EEENS6_IJNS7_ILi1EEESI_SI_EEESC_SE_Li128ELb0ELb1ELb0ELb0EEENS1_19SingleTileSchedulerILb0ELb0ELb1ELi128EEEEEEEEEvNT_6ParamsE,"a",@progbits
	.sectionflags	@""
	.align	4
.nv.constant0._ZN7cutlass13device_kernelIN5flash19enable_sm80_to_sm89INS1_16FlashAttnFwdSm80INS1_25CollectiveMainloopFwdSm80ILi4ELi1ELb0EN4cute5tupleIJNS5_1CILi128EEENS7_ILi112EEENS7_ILi64EEEEEELi64ENS_6half_tEfNS_4arch4Sm80ELb0ELb0ELb0ELb0ELb1ELb0ELb1ELb0EEENS1_21CollectiveEpilogueFwdINS6_IJS8_SA_S9_EEENS6_IJNS7_ILi1EEESI_SI_EEESC_SE_Li128ELb0ELb1ELb0ELb0EEENS1_19SingleTileSchedulerILb0ELb0ELb1ELi128EEEEEEEEEvNT_6ParamsE:
	.zero		1944


//--------------------- .nv.constant0._ZN7cutlass13device_kernelIN5flash19enable_sm80_to_sm89INS1_16FlashAttnFwdSm80INS1_25CollectiveMainloopFwdSm80ILi4ELi1ELb0EN4cute5tupleIJNS5_1CILi128EEENS7_ILi112EEENS7_ILi64EEEEEELi64ENS_6half_tEfNS_4arch4Sm80ELb0ELb0ELb0ELb1ELb1ELb0ELb1ELb0EEENS1_21CollectiveEpilogueFwdINS6_IJS8_SA_S9_EEENS6_IJNS7_ILi1EEESI_SI_EEESC_SE_Li128ELb1ELb1ELb0ELb0EEENS1_19SingleTileSchedulerILb1ELb0ELb1ELi128EEEEEEEEEvNT_6ParamsE --------------------------
	.section	.nv.constant0._ZN7cutlass13device_kernelIN5flash19enable_sm80_to_sm89INS1_16FlashAttnFwdSm80INS1_25CollectiveMainloopFwdSm80ILi4ELi1ELb0EN4cute5tupleIJNS5_1CILi128EEENS7_ILi112EEENS7_ILi64EEEEEELi64ENS_6half_tEfNS_4arch4Sm80ELb0ELb0ELb0ELb1ELb1ELb0ELb1ELb0EEENS1_21CollectiveEpilogueFwdINS6_IJS8_SA_S9_EEENS6_IJNS7_ILi1EEESI_SI_EEESC_SE_Li128ELb1ELb1ELb0ELb0EEENS1_19SingleTileSchedulerILb1ELb0ELb1ELi128EEEEEEEEEvNT_6ParamsE,"a",@progbits
	.sectionflags	@""
	.align	4
.nv.constant0._ZN7cutlass13device_kernelIN5flash19enable_sm80_to_sm89INS1_16FlashAttnFwdSm80INS1_25CollectiveMainloopFwdSm80ILi4ELi1ELb0EN4cute5tupleIJNS5_1CILi128EEENS7_ILi112EEENS7_ILi64EEEEEELi64ENS_6half_tEfNS_4arch4Sm80ELb0ELb0ELb0ELb1ELb1ELb0ELb1ELb0EEENS1_21CollectiveEpilogueFwdINS6_IJS8_SA_S9_EEENS6_IJNS7_ILi1EEESI_SI_EEESC_SE_Li128ELb1ELb1ELb0ELb0EEENS1_19SingleTileSchedulerILb1ELb0ELb1ELi128EEEEEEEEEvNT_6ParamsE:
	.zero		1944


//--------------------- .nv.constant0._ZN7cutlass13device_kernelIN5flash19enable_sm80_to_sm89INS1_16FlashAttnFwdSm80INS1_25CollectiveMainloopFwdSm80ILi4ELi1ELb0EN4cute5tupleIJNS5_1CILi128EEENS7_ILi112EEENS7_ILi64EEEEEELi64ENS_6half_tEfNS_4arch4Sm80ELb0ELb0ELb0ELb1ELb1ELb1ELb1ELb0EEENS1_21CollectiveEpilogueFwdINS6_IJS8_SA_S9_EEENS6_IJNS7_ILi1EEESI_SI_EEESC_SE_Li128ELb1ELb1ELb0ELb0EEENS1_19SingleTileSchedulerILb1ELb0ELb1ELi128EEEEEEEEEvNT_6ParamsE --------------------------
	.section	.nv.constant0._ZN7cutlass13device_kernelIN5flash19enable_sm80_to_sm89INS1_16FlashAttnFwdSm80INS1_25CollectiveMainloopFwdSm80ILi4ELi1ELb0EN4cute5tupleIJNS5_1CILi128EEENS7_ILi112EEENS7_ILi64EEEEEELi64ENS_6half_tEfNS_4arch4Sm80ELb0ELb0ELb0ELb1ELb1ELb1ELb1ELb0EEENS1_21CollectiveEpilogueFwdINS6_IJS8_SA_S9_EEENS6_IJNS7_ILi1EEESI_SI_EEESC_SE_Li128ELb1ELb1ELb0ELb0EEENS1_19SingleTileSchedulerILb1ELb0ELb1ELi128EEEEEEEEEvNT_6ParamsE,"a",@progbits
	.sectionflags	@""
	.align	4
.nv.constant0._ZN7cutlass13device_kernelIN5flash19enable_sm80_to_sm89INS1_16FlashAttnFwdSm80INS1_25CollectiveMainloopFwdSm80ILi4ELi1ELb0EN4cute5tupleIJNS5_1CILi128EEENS7_ILi112EEENS7_ILi64EEEEEELi64ENS_6half_tEfNS_4arch4Sm80ELb0ELb0ELb0ELb1ELb1ELb1ELb1ELb0EEENS1_21CollectiveEpilogueFwdINS6_IJS8_SA_S9_EEENS6_IJNS7_ILi1EEESI_SI_EEESC_SE_Li128ELb1ELb1ELb0ELb0EEENS1_19SingleTileSchedulerILb1ELb0ELb1ELi128EEEEEEEEEvNT_6ParamsE:
	.zero		1944


//--------------------- .nv.constant0._ZN7cutlass13device_kernelIN5flash19enable_sm80_to_sm89INS1_16FlashAttnFwdSm80INS1_25CollectiveMainloopFwdSm80ILi4ELi1ELb0EN4cute5tupleIJNS5_1CILi128EEENS7_ILi96EEENS7_ILi64EEEEEELi64ENS_6half_tEfNS_4arch4Sm80ELb0ELb1ELb0ELb0ELb1ELb0ELb1ELb0EEENS1_21CollectiveEpilogueFwdINS6_IJS8_SA_S9_EEENS6_IJNS7_ILi1EEESI_SI_EEESC_SE_Li128ELb0ELb1ELb0ELb0EEENS1_19SingleTileSchedulerILb0ELb0ELb1ELi128EEEEEEEEEvNT_6ParamsE --------------------------
	.section	.nv.constant0._ZN7cutlass13device_kernelIN5flash19enable_sm80_to_sm89INS1_16FlashAttnFwdSm80INS1_25CollectiveMainloopFwdSm80ILi4ELi1ELb0EN4cute5tupleIJNS5_1CILi128EEENS7_ILi96EEENS7_ILi64EEEEEELi64ENS_6half_tEfNS_4arch4Sm80ELb0ELb1ELb0ELb0ELb1ELb0ELb1ELb0EEENS1_21CollectiveEpilogueFwdINS6_IJS8_SA_S9_EEENS6_IJNS7_ILi1EEESI_SI_EEESC_SE_Li128ELb0ELb1ELb0ELb0EEENS1_19SingleTileSchedulerILb0ELb0ELb1ELi128EEEEEEEEEvNT_6ParamsE,"a",@progbits
	.sectionflags	@""
	.align	4
.nv.constant0._ZN7cutlass13device_kernelIN5flash19enable_sm80_to_sm89INS1_16FlashAttnFwdSm80INS1_25CollectiveMainloopFwdSm80ILi4ELi1ELb0EN4cute5tupleIJNS5_1CILi128EEENS7_ILi96EEENS7_ILi64EEEEEELi64ENS_6half_tEfNS_4arch4Sm80ELb0ELb1ELb0ELb0ELb1ELb0ELb1ELb0EEENS1_21CollectiveEpilogueFwdINS6_IJS8_SA_S9_EEENS6_IJNS7_ILi1EEESI_SI_EEESC_SE_Li128ELb0ELb1ELb0ELb0EEENS1_19SingleTileSchedulerILb0ELb0ELb1ELi128EEEEEEEEEvNT_6ParamsE:
	.zero		1944


//--------------------- .nv.constant0._ZN7cutlass13device_kernelIN5flash19enable_sm80_to_sm89INS1_16FlashAttnFwdSm80INS1_25CollectiveMainloopFwdSm80ILi4ELi1ELb0EN4cute5tupleIJNS5_1CILi128EEENS7_ILi96EEENS7_ILi64EEEEEELi64ENS_6half_tEfNS_4arch4Sm80ELb0ELb1ELb0ELb1ELb1ELb0ELb1ELb0EEENS1_21CollectiveEpilogueFwdINS6_IJS8_SA_S9_EEENS6_IJNS7_ILi1EEESI_SI_EEESC_SE_Li128ELb1ELb1ELb0ELb0EEENS1_19SingleTileSchedulerILb1ELb0ELb1ELi128EEEEEEEEEvNT_6ParamsE --------------------------
	.section	.nv.constant0._ZN7cutlass13device_kernelIN5flash19enable_sm80_to_sm89INS1_16FlashAttnFwdSm80INS1_25CollectiveMainloopFwdSm80ILi4ELi1ELb0EN4cute5tupleIJNS5_1CILi128EEENS7_ILi96EEENS7_ILi64EEEEEELi64ENS_6half_tEfNS_4arch4Sm80ELb0ELb1ELb0ELb1ELb1ELb0ELb1ELb0EEENS1_21CollectiveEpilogueFwdINS6_IJS8_SA_S9_EEENS6_IJNS7_ILi1EEESI_SI_EEESC_SE_Li128ELb1ELb1ELb0ELb0EEENS1_19SingleTileSchedulerILb1ELb0ELb1ELi128EEEEEEEEEvNT_6ParamsE,"a",@progbits
	.sectionflags	@""
	.align	4
.nv.constant0._ZN7cutlass13device_kernelIN5flash19enable_sm80_to_sm89INS1_16FlashAttnFwdSm80INS1_25CollectiveMainloopFwdSm80ILi4ELi1ELb0EN4cute5tupleIJNS5_1CILi128EEENS7_ILi96EEENS7_ILi64EEEEEELi64ENS_6half_tEfNS_4arch4Sm80ELb0ELb1ELb0ELb1ELb1ELb0ELb1ELb0EEENS1_21CollectiveEpilogueFwdINS6_IJS8_SA_S9_EEENS6_IJNS7_ILi1EEESI_SI_EEESC_SE_Li128ELb1ELb1ELb0ELb0EEENS1_19SingleTileSchedulerILb1ELb0ELb1ELi128EEEEEEEEEvNT_6ParamsE:
	.zero		1944


//--------------------- .nv.constant0._ZN7cutlass13device_kernelIN5flash19enable_sm80_to_sm89INS1_16FlashAttnFwdSm80INS1_25CollectiveMainloopFwdSm80ILi4ELi1ELb0EN4cute5tupleIJNS5_1CILi128EEENS7_ILi96EEENS7_ILi64EEEEEELi64ENS_6half_tEfNS_4arch4Sm80ELb0ELb1ELb0ELb1ELb1ELb1ELb1ELb0EEENS1_21CollectiveEpilogueFwdINS6_IJS8_SA_S9_EEENS6_IJNS7_ILi1EEESI_SI_EEESC_SE_Li128ELb1ELb1ELb0ELb0EEENS1_19SingleTileSchedulerILb1ELb0ELb1ELi128EEEEEEEEEvNT_6ParamsE --------------------------
	.section	.nv.constant0._ZN7cutlass13device_kernelIN5flash19enable_sm80_to_sm89INS1_16FlashAttnFwdSm80INS1_25CollectiveMainloopFwdSm80ILi4ELi1ELb0EN4cute5tupleIJNS5_1CILi128EEENS7_ILi96EEENS7_ILi64EEEEEELi64ENS_6half_tEfNS_4arch4Sm80ELb0ELb1ELb0ELb1ELb1ELb1ELb1ELb0EEENS1_21CollectiveEpilogueFwdINS6_IJS8_SA_S9_EEENS6_IJNS7_ILi1EEESI_SI_EEESC_SE_Li128ELb1ELb1ELb0ELb0EEENS1_19SingleTileSchedulerILb1ELb0ELb1ELi128EEEEEEEEEvNT_6ParamsE,"a",@progbits
	.sectionflags	@""
	.align	4
.nv.constant0._ZN7cutlass13device_kernelIN5flash19enable_sm80_to_sm89INS1_16FlashAttnFwdSm80INS1_25CollectiveMainloopFwdSm80ILi4ELi1ELb0EN4cute5tupleIJNS5_1CILi128EEENS7_ILi96EEENS7_ILi64EEEEEELi64ENS_6half_tEfNS_4arch4Sm80ELb0ELb1ELb0ELb1ELb1ELb1ELb1ELb0EEENS1_21CollectiveEpilogueFwdINS6_IJS8_SA_S9_EEENS6_IJNS7_ILi1EEESI_SI_EEESC_SE_Li128ELb1ELb1ELb0ELb0EEENS1_19SingleTileSchedulerILb1ELb0ELb1ELi128EEEEEEEEEvNT_6ParamsE:
	.zero		1944


//--------------------- .nv.constant0._ZN7cutlass13device_kernelIN5flash19enable_sm80_to_sm89INS1_16FlashAttnFwdSm80INS1_25CollectiveMainloopFwdSm80ILi4ELi1ELb0EN4cute5tupleIJNS5_1CILi128EEENS7_ILi112EEENS7_ILi64EEEEEELi64ENS_6half_tEfNS_4arch4Sm80ELb1ELb0ELb0ELb0ELb1ELb0ELb1ELb0EEENS1_21CollectiveEpilogueFwdINS6_IJS8_SA_S9_EEENS6_IJNS7_ILi1EEESI_SI_EEESC_SE_Li128ELb0ELb1ELb0ELb0EEENS1_30DynamicPersistentTileSchedulerILi128ELi128ELb0ELb1ELb0EEEEEEEEEvNT_6ParamsE --------------------------
	.section	.nv.constant0._ZN7cutlass13device_kernelIN5flash19enable_sm80_to_sm89INS1_16FlashAttnFwdSm80INS1_25CollectiveMainloopFwdSm80ILi4ELi1ELb0EN4cute5tupleIJNS5_1CILi128EEENS7_ILi112EEENS7_ILi64EEEEEELi64ENS_6half_tEfNS_4arch4Sm80ELb1ELb0ELb0ELb0ELb1ELb0ELb1ELb0EEENS1_21CollectiveEpilogueFwdINS6_IJS8_SA_S9_EEENS6_IJNS7_ILi1EEESI_SI_EEESC_SE_Li128ELb0ELb1ELb0ELb0EEENS1_30DynamicPersistentTileSchedulerILi128ELi128ELb0ELb1ELb0EEEEEEEEEvNT_6ParamsE,"a",@progbits
	.sectionflags	@""
	.align	4
.nv.constant0._ZN7cutlass13device_kernelIN5flash19enable_sm80_to_sm89INS1_16FlashAttnFwdSm80INS1_25CollectiveMainloopFwdSm80ILi4ELi1ELb0EN4cute5tupleIJNS5_1CILi128EEENS7_ILi112EEENS7_ILi64EEEEEELi64ENS_6half_tEfNS_4arch4Sm80ELb1ELb0ELb0ELb0ELb1ELb0ELb1ELb0EEENS1_21CollectiveEpilogueFwdINS6_IJS8_SA_S9_EEENS6_IJNS7_ILi1EEESI_SI_EEESC_SE_Li128ELb0ELb1ELb0ELb0EEENS1_30DynamicPersistentTileSchedulerILi128ELi128ELb0ELb1ELb0EEEEEEEEEvNT_6ParamsE:
	.zero		1960


//--------------------- .nv.constant0._ZN7cutlass13device_kernelIN5flash19enable_sm80_to_sm89INS1_16FlashAttnFwdSm80INS1_25CollectiveMainloopFwdSm80ILi4ELi1ELb0EN4cute5tupleIJNS5_1CILi128EEENS7_ILi112EEENS7_ILi64EEEEEELi64ENS_6half_tEfNS_4arch4Sm80ELb1ELb0ELb0ELb1ELb1ELb0ELb1ELb0EEENS1_21CollectiveEpilogueFwdINS6_IJS8_SA_S9_EEENS6_IJNS7_ILi1EEESI_SI_EEESC_SE_Li128ELb1ELb1ELb0ELb0EEENS1_19SingleTileSchedulerILb1ELb0ELb1ELi128EEEEEEEEEvNT_6ParamsE --------------------------
	.section	.nv.constant0._ZN7cutlass13device_kernelIN5flash19enable_sm80_to_sm89INS1_16FlashAttnFwdSm80INS1_25CollectiveMainloopFwdSm80ILi4ELi1ELb0EN4cute5tupleIJNS5_1CILi128EEENS7_ILi112EEENS7_ILi64EEEEEELi64ENS_6half_tEfNS_4arch4Sm80ELb1ELb0ELb0ELb1ELb1ELb0ELb1ELb0EEENS1_21CollectiveEpilogueFwdINS6_IJS8_SA_S9_EEENS6_IJNS7_ILi1EEESI_SI_EEESC_SE_Li128ELb1ELb1ELb0ELb0EEENS1_19SingleTileSchedulerILb1ELb0ELb1ELi128EEEEEEEEEvNT_6ParamsE,"a",@progbits
	.sectionflags	@""
	.align	4
.nv.constant0._ZN7cutlass13device_kernelIN5flash19enable_sm80_to_sm89INS1_16FlashAttnFwdSm80INS1_25CollectiveMainloopFwdSm80ILi4ELi1ELb0EN4cute5tupleIJNS5_1CILi128EEENS7_ILi112EEENS7_ILi64EEEEEELi64ENS_6half_tEfNS_4arch4Sm80ELb1ELb0ELb0ELb1ELb1ELb0ELb1ELb0EEENS1_21CollectiveEpilogueFwdINS6_IJS8_SA_S9_EEENS6_IJNS7_ILi1EEESI_SI_EEESC_SE_Li128ELb1ELb1ELb0ELb0EEENS1_19SingleTileSchedulerILb1ELb0ELb1ELi128EEEEEEEEEvNT_6ParamsE:
	.zero		1944


//--------------------- .nv.constant0._ZN7cutlass13device_kernelIN5flash19enable_sm80_to_sm89INS1_16FlashAttnFwdSm80INS1_25CollectiveMainloopFwdSm80ILi4ELi1ELb0EN4cute5tupleIJNS5_1CILi128EEENS7_ILi112EEENS7_ILi64EEEEEELi64ENS_6half_tEfNS_4arch4Sm80ELb1ELb0ELb0ELb1ELb1ELb1ELb1ELb0EEENS1_21CollectiveEpilogueFwdINS6_IJS8_SA_S9_EEENS6_IJNS7_ILi1EEESI_SI_EEESC_SE_Li128ELb1ELb1ELb0ELb0EEENS1_19SingleTileSchedulerILb1ELb0ELb1ELi128EEEEEEEEEvNT_6ParamsE --------------------------
	.section	.nv.constant0._ZN7cutlass13device_kernelIN5flash19enable_sm80_to_sm89INS1_16FlashAttnFwdSm80INS1_25CollectiveMainloopFwdSm80ILi4ELi1ELb0EN4cute5tupleIJNS5_1CILi128EEENS7_ILi112EEENS7_ILi64EEEEEELi64ENS_6half_tEfNS_4arch4Sm80ELb1ELb0ELb0ELb1ELb1ELb1ELb1ELb0EEENS1_21CollectiveEpilogueFwdINS6_IJS8_SA_S9_EEENS6_IJNS7_ILi1EEESI_SI_EEESC_SE_Li128ELb1ELb1ELb0ELb0EEENS1_19SingleTileSchedulerILb1ELb0ELb1ELi128EEEEEEEEEvNT_6ParamsE,"a",@progbits
	.sectionflags	@""
	.align	4
.nv.constant0._ZN7cutlass13device_kernelIN5flash19enable_sm80_to_sm89INS1_16FlashAttnFwdSm80INS1_25CollectiveMainloopFwdSm80ILi4ELi1ELb0EN4cute5tupleIJNS5_1CILi128EEENS7_ILi112EEENS7_ILi64EEEEEELi64ENS_6half_tEfNS_4arch4Sm80ELb1ELb0ELb0ELb1ELb1ELb1ELb1ELb0EEENS1_21CollectiveEpilogueFwdINS6_IJS8_SA_S9_EEENS6_IJNS7_ILi1EEESI_SI_EEESC_SE_Li128ELb1ELb1ELb0ELb0EEENS1_19SingleTileSchedulerILb1ELb0ELb1ELi128EEEEEEEEEvNT_6ParamsE:
	.zero		1944


//--------------------- SYMBOLS --------------------------

	.type		.nv.reservedSmem.offset0,@object
	.size		.nv.reservedSmem.offset0,0x4
